//
// Generated by NVIDIA NVVM Compiler
//
// Compiler Build ID: CL-36424714
// Cuda compilation tools, release 13.0, V13.0.88
// Based on NVVM 20.0.0
//

.version 9.0
.target sm_100
.address_size 64

	// .globl	_Z16SumOverDimKernelPKfiPfPmmS2_mS2_

.visible .entry _Z16SumOverDimKernelPKfiPfPmmS2_mS2_(
	.param .u64 .ptr .align 1 _Z16SumOverDimKernelPKfiPfPmmS2_mS2__param_0,
	.param .u32 _Z16SumOverDimKernelPKfiPfPmmS2_mS2__param_1,
	.param .u64 .ptr .align 1 _Z16SumOverDimKernelPKfiPfPmmS2_mS2__param_2,
	.param .u64 .ptr .align 1 _Z16SumOverDimKernelPKfiPfPmmS2_mS2__param_3,
	.param .u64 _Z16SumOverDimKernelPKfiPfPmmS2_mS2__param_4,
	.param .u64 .ptr .align 1 _Z16SumOverDimKernelPKfiPfPmmS2_mS2__param_5,
	.param .u64 _Z16SumOverDimKernelPKfiPfPmmS2_mS2__param_6,
	.param .u64 .ptr .align 1 _Z16SumOverDimKernelPKfiPfPmmS2_mS2__param_7
)
{
	.reg .pred 	%p<41>;
	.reg .b32 	%r<79>;
	.reg .b32 	%f<3>;
	.reg .b64 	%rd<331>;

	ld.param.u32 	%r1, [_Z16SumOverDimKernelPKfiPfPmmS2_mS2__param_1];
	ld.param.u64 	%rd172, [_Z16SumOverDimKernelPKfiPfPmmS2_mS2__param_4];
	ld.param.u64 	%rd173, [_Z16SumOverDimKernelPKfiPfPmmS2_mS2__param_5];
	ld.param.u64 	%rd174, [_Z16SumOverDimKernelPKfiPfPmmS2_mS2__param_6];
	ld.param.u64 	%rd175, [_Z16SumOverDimKernelPKfiPfPmmS2_mS2__param_7];
	cvta.to.global.u64 	%rd1, %rd175;
	cvta.to.global.u64 	%rd2, %rd173;
	mov.u32 	%r2, %ctaid.x;
	mov.u32 	%r3, %ntid.x;
	mov.u32 	%r4, %tid.x;
	mad.lo.s32 	%r5, %r2, %r3, %r4;
	cvt.s64.s32 	%rd3, %r5;
	setp.le.u64 	%p1, %rd174, %rd3;
	@%p1 bra 	$L__BB0_88;
	setp.eq.s64 	%p2, %rd172, 0;
	mov.b64 	%rd277, 0;
	@%p2 bra 	$L__BB0_87;
	cvt.s64.s32 	%rd4, %r1;
	and.b64  	%rd5, %rd172, 7;
	setp.lt.u64 	%p3, %rd172, 8;
	mov.b64 	%rd316, 0;
	mov.u64 	%rd277, %rd316;
	mov.u64 	%rd274, %rd3;
	@%p3 bra 	$L__BB0_45;
	and.b64  	%rd316, %rd172, -8;
	add.s64 	%rd270, %rd1, 32;
	add.s64 	%rd269, %rd2, 32;
	mov.b64 	%rd272, 0;
	mov.u64 	%rd271, %rd4;
	mov.u64 	%rd277, %rd272;
	mov.u64 	%rd274, %rd3;
$L__BB0_4:
	.pragma "nounroll";
	ld.global.u64 	%rd15, [%rd269+-32];
	or.b64  	%rd180, %rd274, %rd15;
	and.b64  	%rd181, %rd180, -4294967296;
	setp.ne.s64 	%p4, %rd181, 0;
	@%p4 bra 	$L__BB0_6;
	cvt.u32.u64 	%r6, %rd15;
	cvt.u32.u64 	%r7, %rd274;
	div.u32 	%r8, %r7, %r6;
	mul.lo.s32 	%r9, %r8, %r6;
	sub.s32 	%r10, %r7, %r9;
	cvt.u64.u32 	%rd275, %r8;
	cvt.u64.u32 	%rd276, %r10;
	bra.uni 	$L__BB0_7;
$L__BB0_6:
	div.u64 	%rd275, %rd274, %rd15;
	mul.lo.s64 	%rd182, %rd275, %rd15;
	sub.s64 	%rd276, %rd274, %rd182;
$L__BB0_7:
	setp.eq.s64 	%p5, %rd271, 0;
	@%p5 bra 	$L__BB0_9;
	ld.global.u64 	%rd183, [%rd270+-32];
	mad.lo.s64 	%rd277, %rd183, %rd275, %rd277;
$L__BB0_9:
	ld.global.u64 	%rd24, [%rd269+-24];
	or.b64  	%rd184, %rd276, %rd24;
	and.b64  	%rd185, %rd184, -4294967296;
	setp.ne.s64 	%p6, %rd185, 0;
	@%p6 bra 	$L__BB0_11;
	cvt.u32.u64 	%r11, %rd24;
	cvt.u32.u64 	%r12, %rd276;
	div.u32 	%r13, %r12, %r11;
	mul.lo.s32 	%r14, %r13, %r11;
	sub.s32 	%r15, %r12, %r14;
	cvt.u64.u32 	%rd278, %r13;
	cvt.u64.u32 	%rd279, %r15;
	bra.uni 	$L__BB0_12;
$L__BB0_11:
	div.u64 	%rd278, %rd276, %rd24;
	mul.lo.s64 	%rd186, %rd278, %rd24;
	sub.s64 	%rd279, %rd276, %rd186;
$L__BB0_12:
	add.s64 	%rd187, %rd272, 1;
	setp.eq.s64 	%p7, %rd187, %rd4;
	@%p7 bra 	$L__BB0_14;
	ld.global.u64 	%rd188, [%rd270+-24];
	mad.lo.s64 	%rd277, %rd188, %rd278, %rd277;
$L__BB0_14:
	ld.global.u64 	%rd33, [%rd269+-16];
	or.b64  	%rd189, %rd279, %rd33;
	and.b64  	%rd190, %rd189, -4294967296;
	setp.ne.s64 	%p8, %rd190, 0;
	@%p8 bra 	$L__BB0_16;
	cvt.u32.u64 	%r16, %rd33;
	cvt.u32.u64 	%r17, %rd279;
	div.u32 	%r18, %r17, %r16;
	mul.lo.s32 	%r19, %r18, %r16;
	sub.s32 	%r20, %r17, %r19;
	cvt.u64.u32 	%rd281, %r18;
	cvt.u64.u32 	%rd282, %r20;
	bra.uni 	$L__BB0_17;
$L__BB0_16:
	div.u64 	%rd281, %rd279, %rd33;
	mul.lo.s64 	%rd191, %rd281, %rd33;
	sub.s64 	%rd282, %rd279, %rd191;
$L__BB0_17:
	add.s64 	%rd192, %rd272, 2;
	setp.eq.s64 	%p9, %rd192, %rd4;
	@%p9 bra 	$L__BB0_19;
	ld.global.u64 	%rd193, [%rd270+-16];
	mad.lo.s64 	%rd277, %rd193, %rd281, %rd277;
$L__BB0_19:
	ld.global.u64 	%rd42, [%rd269+-8];
	or.b64  	%rd194, %rd282, %rd42;
	and.b64  	%rd195, %rd194, -4294967296;
	setp.ne.s64 	%p10, %rd195, 0;
	@%p10 bra 	$L__BB0_21;
	cvt.u32.u64 	%r21, %rd42;
	cvt.u32.u64 	%r22, %rd282;
	div.u32 	%r23, %r22, %r21;
	mul.lo.s32 	%r24, %r23, %r21;
	sub.s32 	%r25, %r22, %r24;
	cvt.u64.u32 	%rd284, %r23;
	cvt.u64.u32 	%rd285, %r25;
	bra.uni 	$L__BB0_22;
$L__BB0_21:
	div.u64 	%rd284, %rd282, %rd42;
	mul.lo.s64 	%rd196, %rd284, %rd42;
	sub.s64 	%rd285, %rd282, %rd196;
$L__BB0_22:
	add.s64 	%rd197, %rd272, 3;
	setp.eq.s64 	%p11, %rd197, %rd4;
	@%p11 bra 	$L__BB0_24;
	ld.global.u64 	%rd198, [%rd270+-8];
	mad.lo.s64 	%rd277, %rd198, %rd284, %rd277;
$L__BB0_24:
	ld.global.u64 	%rd51, [%rd269];
	or.b64  	%rd199, %rd285, %rd51;
	and.b64  	%rd200, %rd199, -4294967296;
	setp.ne.s64 	%p12, %rd200, 0;
	@%p12 bra 	$L__BB0_26;
	cvt.u32.u64 	%r26, %rd51;
	cvt.u32.u64 	%r27, %rd285;
	div.u32 	%r28, %r27, %r26;
	mul.lo.s32 	%r29, %r28, %r26;
	sub.s32 	%r30, %r27, %r29;
	cvt.u64.u32 	%rd287, %r28;
	cvt.u64.u32 	%rd288, %r30;
	bra.uni 	$L__BB0_27;
$L__BB0_26:
	div.u64 	%rd287, %rd285, %rd51;
	mul.lo.s64 	%rd201, %rd287, %rd51;
	sub.s64 	%rd288, %rd285, %rd201;
$L__BB0_27:
	add.s64 	%rd202, %rd272, 4;
	setp.eq.s64 	%p13, %rd202, %rd4;
	@%p13 bra 	$L__BB0_29;
	ld.global.u64 	%rd203, [%rd270];
	mad.lo.s64 	%rd277, %rd203, %rd287, %rd277;
$L__BB0_29:
	ld.global.u64 	%rd60, [%rd269+8];
	or.b64  	%rd204, %rd288, %rd60;
	and.b64  	%rd205, %rd204, -4294967296;
	setp.ne.s64 	%p14, %rd205, 0;
	@%p14 bra 	$L__BB0_31;
	cvt.u32.u64 	%r31, %rd60;
	cvt.u32.u64 	%r32, %rd288;
	div.u32 	%r33, %r32, %r31;
	mul.lo.s32 	%r34, %r33, %r31;
	sub.s32 	%r35, %r32, %r34;
	cvt.u64.u32 	%rd290, %r33;
	cvt.u64.u32 	%rd291, %r35;
	bra.uni 	$L__BB0_32;
$L__BB0_31:
	div.u64 	%rd290, %rd288, %rd60;
	mul.lo.s64 	%rd206, %rd290, %rd60;
	sub.s64 	%rd291, %rd288, %rd206;
$L__BB0_32:
	add.s64 	%rd207, %rd272, 5;
	setp.eq.s64 	%p15, %rd207, %rd4;
	@%p15 bra 	$L__BB0_34;
	ld.global.u64 	%rd208, [%rd270+8];
	mad.lo.s64 	%rd277, %rd208, %rd290, %rd277;
$L__BB0_34:
	ld.global.u64 	%rd69, [%rd269+16];
	or.b64  	%rd209, %rd291, %rd69;
	and.b64  	%rd210, %rd209, -4294967296;
	setp.ne.s64 	%p16, %rd210, 0;
	@%p16 bra 	$L__BB0_36;
	cvt.u32.u64 	%r36, %rd69;
	cvt.u32.u64 	%r37, %rd291;
	div.u32 	%r38, %r37, %r36;
	mul.lo.s32 	%r39, %r38, %r36;
	sub.s32 	%r40, %r37, %r39;
	cvt.u64.u32 	%rd293, %r38;
	cvt.u64.u32 	%rd294, %r40;
	bra.uni 	$L__BB0_37;
$L__BB0_36:
	div.u64 	%rd293, %rd291, %rd69;
	mul.lo.s64 	%rd211, %rd293, %rd69;
	sub.s64 	%rd294, %rd291, %rd211;
$L__BB0_37:
	add.s64 	%rd212, %rd272, 6;
	setp.eq.s64 	%p17, %rd212, %rd4;
	@%p17 bra 	$L__BB0_39;
	ld.global.u64 	%rd213, [%rd270+16];
	mad.lo.s64 	%rd277, %rd213, %rd293, %rd277;
$L__BB0_39:
	ld.global.u64 	%rd78, [%rd269+24];
	or.b64  	%rd214, %rd294, %rd78;
	and.b64  	%rd215, %rd214, -4294967296;
	setp.ne.s64 	%p18, %rd215, 0;
	@%p18 bra 	$L__BB0_41;
	cvt.u32.u64 	%r41, %rd78;
	cvt.u32.u64 	%r42, %rd294;
	div.u32 	%r43, %r42, %r41;
	mul.lo.s32 	%r44, %r43, %r41;
	sub.s32 	%r45, %r42, %r44;
	cvt.u64.u32 	%rd296, %r43;
	cvt.u64.u32 	%rd274, %r45;
	bra.uni 	$L__BB0_42;
$L__BB0_41:
	div.u64 	%rd296, %rd294, %rd78;
	mul.lo.s64 	%rd216, %rd296, %rd78;
	sub.s64 	%rd274, %rd294, %rd216;
$L__BB0_42:
	add.s64 	%rd217, %rd272, 7;
	setp.eq.s64 	%p19, %rd217, %rd4;
	@%p19 bra 	$L__BB0_44;
	ld.global.u64 	%rd218, [%rd270+24];
	mad.lo.s64 	%rd277, %rd218, %rd296, %rd277;
$L__BB0_44:
	add.s64 	%rd272, %rd272, 8;
	add.s64 	%rd271, %rd271, -8;
	add.s64 	%rd270, %rd270, 64;
	add.s64 	%rd269, %rd269, 64;
	setp.ne.s64 	%p20, %rd272, %rd316;
	@%p20 bra 	$L__BB0_4;
$L__BB0_45:
	setp.eq.s64 	%p21, %rd5, 0;
	@%p21 bra 	$L__BB0_87;
	and.b64  	%rd95, %rd172, 3;
	setp.lt.u64 	%p22, %rd5, 4;
	@%p22 bra 	$L__BB0_68;
	shl.b64 	%rd220, %rd316, 3;
	add.s64 	%rd96, %rd2, %rd220;
	ld.global.u64 	%rd97, [%rd96];
	or.b64  	%rd221, %rd274, %rd97;
	and.b64  	%rd222, %rd221, -4294967296;
	setp.ne.s64 	%p23, %rd222, 0;
	@%p23 bra 	$L__BB0_49;
	cvt.u32.u64 	%r46, %rd97;
	cvt.u32.u64 	%r47, %rd274;
	div.u32 	%r48, %r47, %r46;
	mul.lo.s32 	%r49, %r48, %r46;
	sub.s32 	%r50, %r47, %r49;
	cvt.u64.u32 	%rd303, %r48;
	cvt.u64.u32 	%rd304, %r50;
	bra.uni 	$L__BB0_50;
$L__BB0_49:
	div.u64 	%rd303, %rd274, %rd97;
	mul.lo.s64 	%rd223, %rd303, %rd97;
	sub.s64 	%rd304, %rd274, %rd223;
$L__BB0_50:
	setp.eq.s64 	%p24, %rd316, %rd4;
	add.s64 	%rd104, %rd1, %rd220;
	@%p24 bra 	$L__BB0_52;
	ld.global.u64 	%rd225, [%rd104];
	mad.lo.s64 	%rd277, %rd225, %rd303, %rd277;
$L__BB0_52:
	ld.global.u64 	%rd107, [%rd96+8];
	or.b64  	%rd226, %rd304, %rd107;
	and.b64  	%rd227, %rd226, -4294967296;
	setp.ne.s64 	%p25, %rd227, 0;
	@%p25 bra 	$L__BB0_54;
	cvt.u32.u64 	%r51, %rd107;
	cvt.u32.u64 	%r52, %rd304;
	div.u32 	%r53, %r52, %r51;
	mul.lo.s32 	%r54, %r53, %r51;
	sub.s32 	%r55, %r52, %r54;
	cvt.u64.u32 	%rd306, %r53;
	cvt.u64.u32 	%rd307, %r55;
	bra.uni 	$L__BB0_55;
$L__BB0_54:
	div.u64 	%rd306, %rd304, %rd107;
	mul.lo.s64 	%rd228, %rd306, %rd107;
	sub.s64 	%rd307, %rd304, %rd228;
$L__BB0_55:
	add.s64 	%rd229, %rd316, 1;
	setp.eq.s64 	%p26, %rd229, %rd4;
	@%p26 bra 	$L__BB0_57;
	ld.global.u64 	%rd230, [%rd104+8];
	mad.lo.s64 	%rd277, %rd230, %rd306, %rd277;
$L__BB0_57:
	ld.global.u64 	%rd116, [%rd96+16];
	or.b64  	%rd231, %rd307, %rd116;
	and.b64  	%rd232, %rd231, -4294967296;
	setp.ne.s64 	%p27, %rd232, 0;
	@%p27 bra 	$L__BB0_59;
	cvt.u32.u64 	%r56, %rd116;
	cvt.u32.u64 	%r57, %rd307;
	div.u32 	%r58, %r57, %r56;
	mul.lo.s32 	%r59, %r58, %r56;
	sub.s32 	%r60, %r57, %r59;
	cvt.u64.u32 	%rd309, %r58;
	cvt.u64.u32 	%rd310, %r60;
	bra.uni 	$L__BB0_60;
$L__BB0_59:
	div.u64 	%rd309, %rd307, %rd116;
	mul.lo.s64 	%rd233, %rd309, %rd116;
	sub.s64 	%rd310, %rd307, %rd233;
$L__BB0_60:
	add.s64 	%rd234, %rd316, 2;
	setp.eq.s64 	%p28, %rd234, %rd4;
	@%p28 bra 	$L__BB0_62;
	ld.global.u64 	%rd235, [%rd104+16];
	mad.lo.s64 	%rd277, %rd235, %rd309, %rd277;
$L__BB0_62:
	ld.global.u64 	%rd125, [%rd96+24];
	or.b64  	%rd236, %rd310, %rd125;
	and.b64  	%rd237, %rd236, -4294967296;
	setp.ne.s64 	%p29, %rd237, 0;
	@%p29 bra 	$L__BB0_64;
	cvt.u32.u64 	%r61, %rd125;
	cvt.u32.u64 	%r62, %rd310;
	div.u32 	%r63, %r62, %r61;
	mul.lo.s32 	%r64, %r63, %r61;
	sub.s32 	%r65, %r62, %r64;
	cvt.u64.u32 	%rd312, %r63;
	cvt.u64.u32 	%rd274, %r65;
	bra.uni 	$L__BB0_65;
$L__BB0_64:
	div.u64 	%rd312, %rd310, %rd125;
	mul.lo.s64 	%rd238, %rd312, %rd125;
	sub.s64 	%rd274, %rd310, %rd238;
$L__BB0_65:
	add.s64 	%rd239, %rd316, 3;
	setp.eq.s64 	%p30, %rd239, %rd4;
	@%p30 bra 	$L__BB0_67;
	ld.global.u64 	%rd240, [%rd104+24];
	mad.lo.s64 	%rd277, %rd240, %rd312, %rd277;
$L__BB0_67:
	add.s64 	%rd316, %rd316, 4;
$L__BB0_68:
	setp.eq.s64 	%p31, %rd95, 0;
	@%p31 bra 	$L__BB0_87;
	setp.eq.s64 	%p32, %rd95, 1;
	@%p32 bra 	$L__BB0_81;
	shl.b64 	%rd242, %rd316, 3;
	add.s64 	%rd139, %rd2, %rd242;
	ld.global.u64 	%rd140, [%rd139];
	or.b64  	%rd243, %rd274, %rd140;
	and.b64  	%rd244, %rd243, -4294967296;
	setp.ne.s64 	%p33, %rd244, 0;
	@%p33 bra 	$L__BB0_72;
	cvt.u32.u64 	%r66, %rd140;
	cvt.u32.u64 	%r67, %rd274;
	div.u32 	%r68, %r67, %r66;
	mul.lo.s32 	%r69, %r68, %r66;
	sub.s32 	%r70, %r67, %r69;
	cvt.u64.u32 	%rd319, %r68;
	cvt.u64.u32 	%rd320, %r70;
	bra.uni 	$L__BB0_73;
$L__BB0_72:
	div.u64 	%rd319, %rd274, %rd140;
	mul.lo.s64 	%rd245, %rd319, %rd140;
	sub.s64 	%rd320, %rd274, %rd245;
$L__BB0_73:
	setp.eq.s64 	%p34, %rd316, %rd4;
	add.s64 	%rd147, %rd1, %rd242;
	@%p34 bra 	$L__BB0_75;
	ld.global.u64 	%rd247, [%rd147];
	mad.lo.s64 	%rd277, %rd247, %rd319, %rd277;
$L__BB0_75:
	ld.global.u64 	%rd150, [%rd139+8];
	or.b64  	%rd248, %rd320, %rd150;
	and.b64  	%rd249, %rd248, -4294967296;
	setp.ne.s64 	%p35, %rd249, 0;
	@%p35 bra 	$L__BB0_77;
	cvt.u32.u64 	%r71, %rd150;
	cvt.u32.u64 	%r72, %rd320;
	div.u32 	%r73, %r72, %r71;
	mul.lo.s32 	%r74, %r73, %r71;
	sub.s32 	%r75, %r72, %r74;
	cvt.u64.u32 	%rd322, %r73;
	cvt.u64.u32 	%rd274, %r75;
	bra.uni 	$L__BB0_78;
$L__BB0_77:
	div.u64 	%rd322, %rd320, %rd150;
	mul.lo.s64 	%rd250, %rd322, %rd150;
	sub.s64 	%rd274, %rd320, %rd250;
$L__BB0_78:
	add.s64 	%rd251, %rd316, 1;
	setp.eq.s64 	%p36, %rd251, %rd4;
	@%p36 bra 	$L__BB0_80;
	ld.global.u64 	%rd252, [%rd147+8];
	mad.lo.s64 	%rd277, %rd252, %rd322, %rd277;
$L__BB0_80:
	add.s64 	%rd316, %rd316, 2;
$L__BB0_81:
	and.b64  	%rd253, %rd172, 1;
	setp.eq.b64 	%p37, %rd253, 1;
	not.pred 	%p38, %p37;
	@%p38 bra 	$L__BB0_87;
	shl.b64 	%rd254, %rd316, 3;
	add.s64 	%rd255, %rd2, %rd254;
	ld.global.u64 	%rd164, [%rd255];
	or.b64  	%rd256, %rd274, %rd164;
	and.b64  	%rd257, %rd256, -4294967296;
	setp.ne.s64 	%p39, %rd257, 0;
	@%p39 bra 	$L__BB0_84;
	cvt.u32.u64 	%r76, %rd164;
	cvt.u32.u64 	%r77, %rd274;
	div.u32 	%r78, %r77, %r76;
	cvt.u64.u32 	%rd329, %r78;
	bra.uni 	$L__BB0_85;
$L__BB0_84:
	div.u64 	%rd329, %rd274, %rd164;
$L__BB0_85:
	setp.eq.s64 	%p40, %rd316, %rd4;
	@%p40 bra 	$L__BB0_87;
	add.s64 	%rd259, %rd1, %rd254;
	ld.global.u64 	%rd260, [%rd259];
	mad.lo.s64 	%rd277, %rd260, %rd329, %rd277;
$L__BB0_87:
	ld.param.u64 	%rd268, [_Z16SumOverDimKernelPKfiPfPmmS2_mS2__param_2];
	ld.param.u64 	%rd267, [_Z16SumOverDimKernelPKfiPfPmmS2_mS2__param_0];
	cvta.to.global.u64 	%rd261, %rd268;
	shl.b64 	%rd262, %rd277, 2;
	add.s64 	%rd263, %rd261, %rd262;
	cvta.to.global.u64 	%rd264, %rd267;
	shl.b64 	%rd265, %rd3, 2;
	add.s64 	%rd266, %rd264, %rd265;
	ld.global.f32 	%f1, [%rd266];
	atom.global.add.f32 	%f2, [%rd263], %f1;
$L__BB0_88:
	ret;

}


// ===== COMPILED SASS (sm_100) =====

	.target	sm_100

	.elftype	@"ET_EXEC"


//--------------------- .note.nv.tkinfo           --------------------------
	.section	.note.nv.tkinfo,"",@"SHT_NOTE"
	.sectionflags	@"SHF_NOTE_NV_TKINFO"
	.tkinfo
        /*0018*/ 	.word	0x00000002
        /*0030*/ 	.string	""
        /*0030*/ 	.string	"ptxas"
        /*0030*/ 	.string	"Cuda compilation tools, release 13.0, V13.0.88"
        /*0030*/ 	.string	"Build cuda_13.0.r13.0/compiler.36424714_0"
        /*0030*/ 	.string	"-arch sm_100 -m 64 "



//--------------------- .note.nv.cuinfo           --------------------------
	.section	.note.nv.cuinfo,"",@"SHT_NOTE"
	.sectionflags	@"SHF_NOTE_NV_CUINFO"
        /*0018*/ 	.short	0x0002
        /*001a*/ 	.short	0x0064
        /*001c*/ 	.short	0x0082
	.zero		2


//--------------------- .nv.info                  --------------------------
	.section	.nv.info,"",@"SHT_CUDA_INFO"
	.align	4


	//----- nvinfo : EIATTR_REGCOUNT
	.align		4
        /*0000*/ 	.byte	0x04, 0x2f
        /*0002*/ 	.short	(.L_1 - .L_0)
	.align		4
.L_0:
        /*0004*/ 	.word	index@(_Z16SumOverDimKernelPKfiPfPmmS2_mS2_)
        /*0008*/ 	.word	0x00000022


	//----- nvinfo : EIATTR_FRAME_SIZE
	.align		4
.L_1:
        /*000c*/ 	.byte	0x04, 0x11
        /*000e*/ 	.short	(.L_3 - .L_2)
	.align		4
.L_2:
        /*0010*/ 	.word	index@($__internal_0_$__cuda_sm20_div_u64)
        /*0014*/ 	.word	0x00000000


	//----- nvinfo : EIATTR_FRAME_SIZE
	.align		4
.L_3:
        /*0018*/ 	.byte	0x04, 0x11
        /*001a*/ 	.short	(.L_5 - .L_4)
	.align		4
.L_4:
        /*001c*/ 	.word	index@(_Z16SumOverDimKernelPKfiPfPmmS2_mS2_)
        /*0020*/ 	.word	0x00000000


	//----- nvinfo : EIATTR_MIN_STACK_SIZE
	.align		4
.L_5:
        /*0024*/ 	.byte	0x04, 0x12
        /*0026*/ 	.short	(.L_7 - .L_6)
	.align		4
.L_6:
        /*0028*/ 	.word	index@(_Z16SumOverDimKernelPKfiPfPmmS2_mS2_)
        /*002c*/ 	.word	0x00000000
.L_7:


//--------------------- .nv.compat                --------------------------
	.section	.nv.compat,"",@"SHT_CUDA_COMPAT_INFO"
	.align	4
        /*0000*/ 	.byte	0x02, 0x09, 0x00, 0x00, 0x02, 0x02, 0x01, 0x00, 0x02, 0x05, 0x05, 0x00, 0x03, 0x07, 0x01, 0x01
        /*0010*/ 	.byte	0x02, 0x03, 0x00, 0x00, 0x02, 0x06, 0x01, 0x00, 0x04, 0x0b, 0x08, 0x00, 0x09, 0x00, 0x00, 0x00
        /*0020*/ 	.byte	0x00, 0x00, 0x00, 0x00


//--------------------- .nv.info._Z16SumOverDimKernelPKfiPfPmmS2_mS2_ --------------------------
	.section	.nv.info._Z16SumOverDimKernelPKfiPfPmmS2_mS2_,"",@"SHT_CUDA_INFO"
	.sectionflags	@""
	.align	4


	//----- nvinfo : EIATTR_CUDA_API_VERSION
	.align		4
        /*0000*/ 	.byte	0x04, 0x37
        /*0002*/ 	.short	(.L_9 - .L_8)
.L_8:
        /*0004*/ 	.word	0x00000082


	//----- nvinfo : EIATTR_KPARAM_INFO
	.align		4
.L_9:
        /*0008*/ 	.byte	0x04, 0x17
        /*000a*/ 	.short	(.L_11 - .L_10)
.L_10:
        /*000c*/ 	.word	0x00000000
        /*0010*/ 	.short	0x0007
        /*0012*/ 	.short	0x0038
        /*0014*/ 	.byte	0x00, 0xf5, 0x21, 0x00


	//----- nvinfo : EIATTR_KPARAM_INFO
	.align		4
.L_11:
        /*0018*/ 	.byte	0x04, 0x17
        /*001a*/ 	.short	(.L_13 - .L_12)
.L_12:
        /*001c*/ 	.word	0x00000000
        /*0020*/ 	.short	0x0006
        /*0022*/ 	.short	0x0030
        /*0024*/ 	.byte	0x00, 0xf0, 0x21, 0x00


	//----- nvinfo : EIATTR_KPARAM_INFO
	.align		4
.L_13:
        /*0028*/ 	.byte	0x04, 0x17
        /*002a*/ 	.short	(.L_15 - .L_14)
.L_14:
        /*002c*/ 	.word	0x00000000
        /*0030*/ 	.short	0x0005
        /*0032*/ 	.short	0x0028
        /*0034*/ 	.byte	0x00, 0xf5, 0x21, 0x00


	//----- nvinfo : EIATTR_KPARAM_INFO
	.align		4
.L_15:
        /*0038*/ 	.byte	0x04, 0x17
        /*003a*/ 	.short	(.L_17 - .L_16)
.L_16:
        /*003c*/ 	.word	0x00000000
        /*0040*/ 	.short	0x0004
        /*0042*/ 	.short	0x0020
        /*0044*/ 	.byte	0x00, 0xf0, 0x21, 0x00


	//----- nvinfo : EIATTR_KPARAM_INFO
	.align		4
.L_17:
        /*0048*/ 	.byte	0x04, 0x17
        /*004a*/ 	.short	(.L_19 - .L_18)
.L_18:
        /*004c*/ 	.word	0x00000000
        /*0050*/ 	.short	0x0003
        /*0052*/ 	.short	0x0018
        /*0054*/ 	.byte	0x00, 0xf5, 0x21, 0x00


	//----- nvinfo : EIATTR_KPARAM_INFO
	.align		4
.L_19:
        /*0058*/ 	.byte	0x04, 0x17
        /*005a*/ 	.short	(.L_21 - .L_20)
.L_20:
        /*005c*/ 	.word	0x00000000
        /*0060*/ 	.short	0x0002
        /*0062*/ 	.short	0x0010
        /*0064*/ 	.byte	0x00, 0xf5, 0x21, 0x00


	//----- nvinfo : EIATTR_KPARAM_INFO
	.align		4
.L_21:
        /*0068*/ 	.byte	0x04, 0x17
        /*006a*/ 	.short	(.L_23 - .L_22)
.L_22:
        /*006c*/ 	.word	0x00000000
        /*0070*/ 	.short	0x0001
        /*0072*/ 	.short	0x0008
        /*0074*/ 	.byte	0x00, 0xf0, 0x11, 0x00


	//----- nvinfo : EIATTR_KPARAM_INFO
	.align		4
.L_23:
        /*0078*/ 	.byte	0x04, 0x17
        /*007a*/ 	.short	(.L_25 - .L_24)
.L_24:
        /*007c*/ 	.word	0x00000000
        /*0080*/ 	.short	0x0000
        /*0082*/ 	.short	0x0000
        /*0084*/ 	.byte	0x00, 0xf5, 0x21, 0x00


	//----- nvinfo : EIATTR_SPARSE_MMA_MASK
	.align		4
.L_25:
        /*0088*/ 	.byte	0x03, 0x50
        /*008a*/ 	.short	0x0000


	//----- nvinfo : EIATTR_MAXREG_COUNT
	.align		4
        /*008c*/ 	.byte	0x03, 0x1b
        /*008e*/ 	.short	0x00ff


	//----- nvinfo : EIATTR_MERCURY_ISA_VERSION
	.align		4
        /*0090*/ 	.byte	0x03, 0x5f
        /*0092*/ 	.short	0x0101


	//----- nvinfo : EIATTR_VRC_CTA_INIT_COUNT
	.align		4
        /*0094*/ 	.byte	0x02, 0x4a
	.zero		1
	.zero		1


	//----- nvinfo : EIATTR_EXIT_INSTR_OFFSETS
	.align		4
        /*0098*/ 	.byte	0x04, 0x1c
        /*009a*/ 	.short	(.L_27 - .L_26)


	//   ....[0]....
.L_26:
        /*009c*/ 	.word	0x00000090


	//   ....[1]....
        /*00a0*/ 	.word	0x00003b90


	//----- nvinfo : EIATTR_CRS_STACK_SIZE
	.align		4
.L_27:
        /*00a4*/ 	.byte	0x04, 0x1e
        /*00a6*/ 	.short	(.L_29 - .L_28)
.L_28:
        /*00a8*/ 	.word	0x00000000


	//----- nvinfo : EIATTR_CBANK_PARAM_SIZE
	.align		4
.L_29:
        /*00ac*/ 	.byte	0x03, 0x19
        /*00ae*/ 	.short	0x0040


	//----- nvinfo : EIATTR_PARAM_CBANK
	.align		4
        /*00b0*/ 	.byte	0x04, 0x0a
        /*00b2*/ 	.short	(.L_31 - .L_30)
	.align		4
.L_30:
        /*00b4*/ 	.word	index@(.nv.constant0._Z16SumOverDimKernelPKfiPfPmmS2_mS2_)
        /*00b8*/ 	.short	0x0380
        /*00ba*/ 	.short	0x0040


	//----- nvinfo : EIATTR_SW_WAR
	.align		4
.L_31:
        /*00bc*/ 	.byte	0x04, 0x36
        /*00be*/ 	.short	(.L_33 - .L_32)
.L_32:
        /*00c0*/ 	.word	0x00000008
.L_33:


//--------------------- .nv.callgraph             --------------------------
	.section	.nv.callgraph,"",@"SHT_CUDA_CALLGRAPH"
	.align	4
	.sectionentsize	8
	.align		4
        /*0000*/ 	.word	0x00000000
	.align		4
        /*0004*/ 	.word	0xffffffff
	.align		4
        /*0008*/ 	.word	0x00000000
	.align		4
        /*000c*/ 	.word	0xfffffffe
	.align		4
        /*0010*/ 	.word	0x00000000
	.align		4
        /*0014*/ 	.word	0xfffffffd
	.align		4
        /*0018*/ 	.word	0x00000000
	.align		4
        /*001c*/ 	.word	0xfffffffc


//--------------------- .text._Z16SumOverDimKernelPKfiPfPmmS2_mS2_ --------------------------
	.section	.text._Z16SumOverDimKernelPKfiPfPmmS2_mS2_,"ax",@progbits
	.align	128
        .global         _Z16SumOverDimKernelPKfiPfPmmS2_mS2_
        .type           _Z16SumOverDimKernelPKfiPfPmmS2_mS2_,@function
        .size           _Z16SumOverDimKernelPKfiPfPmmS2_mS2_,(.L_x_51 - _Z16SumOverDimKernelPKfiPfPmmS2_mS2_)
        .other          _Z16SumOverDimKernelPKfiPfPmmS2_mS2_,@"STO_CUDA_ENTRY STV_DEFAULT"
_Z16SumOverDimKernelPKfiPfPmmS2_mS2_:
.text._Z16SumOverDimKernelPKfiPfPmmS2_mS2_:
[----:B------:R-:W-:Y:S01]  /*0000*/  LDC R1, c[0x0][0x37c] ;  /* 0x0000df00ff017b82 */ /* 0x000fe20000000800 */
[----:B------:R-:W0:Y:S07]  /*0010*/  S2R R3, SR_TID.X ;  /* 0x0000000000037919 */ /* 0x000e2e0000002100 */
[----:B------:R-:W0:Y:S01]  /*0020*/  S2UR UR4, SR_CTAID.X ;  /* 0x00000000000479c3 */ /* 0x000e220000002500 */
[----:B------:R-:W1:Y:S07]  /*0030*/  LDCU.64 UR6, c[0x0][0x3b0] ;  /* 0x00007600ff0677ac */ /* 0x000e6e0008000a00 */
[----:B------:R-:W0:Y:S02]  /*0040*/  LDC R0, c[0x0][0x360] ;  /* 0x0000d800ff007b82 */ /* 0x000e240000000800 */
[----:B0-----:R-:W-:-:S05]  /*0050*/  IMAD R0, R0, UR4, R3 ;  /* 0x0000000400007c24 */ /* 0x001fca000f8e0203 */
[----:B-1----:R-:W-:Y:S02]  /*0060*/  ISETP.GE.U32.AND P0, PT, R0, UR6, PT ;  /* 0x0000000600007c0c */ /* 0x002fe4000bf06070 */
[----:B------:R-:W-:-:S04]  /*0070*/  SHF.R.S32.HI R2, RZ, 0x1f, R0 ;  /* 0x0000001fff027819 */ /* 0x000fc80000011400 */
[----:B------:R-:W-:-:S13]  /*0080*/  ISETP.GE.U32.AND.EX P0, PT, R2, UR7, PT, P0 ;  /* 0x0000000702007c0c */ /* 0x000fda000bf06100 */
[----:B------:R-:W-:Y:S05]  /*0090*/  @P0 EXIT ;  /* 0x000000000000094d */ /* 0x000fea0003800000 */
[----:B------:R-:W0:Y:S01]  /*00a0*/  LDCU.64 UR6, c[0x0][0x3a0] ;  /* 0x00007400ff0677ac */ /* 0x000e220008000a00 */
[----:B------:R-:W-:Y:S02]  /*00b0*/  IMAD.MOV.U32 R3, RZ, RZ, RZ ;  /* 0x000000ffff037224 */ /* 0x000fe400078e00ff */
[----:B------:R-:W-:Y:S01]  /*00c0*/  IMAD.MOV.U32 R4, RZ, RZ, RZ ;  /* 0x000000ffff047224 */ /* 0x000fe200078e00ff */
[----:B------:R-:W1:Y:S01]  /*00d0*/  LDCU.64 UR14, c[0x0][0x358] ;  /* 0x00006b00ff0e77ac */ /* 0x000e620008000a00 */
[----:B0-----:R-:W-:-:S04]  /*00e0*/  UISETP.NE.U32.AND UP0, UPT, UR6, URZ, UPT ;  /* 0x000000ff0600728c */ /* 0x001fc8000bf05070 */
[----:B------:R-:W-:-:S09]  /*00f0*/  UISETP.NE.AND.EX UP0, UPT, UR7, URZ, UPT, UP0 ;  /* 0x000000ff0700728c */ /* 0x000fd2000bf05300 */
[----:B-1----:R-:W-:Y:S05]  /*0100*/  BRA.U !UP0, `(.L_x_0) ;  /* 0x0000003908807547 */ /* 0x002fea000b800000 */
[----:B------:R-:W0:Y:S01]  /*0110*/  LDCU UR4, c[0x0][0x388] ;  /* 0x00007100ff0477ac */ /* 0x000e220008000800 */
[----:B------:R-:W-:Y:S01]  /*0120*/  HFMA2 R6, -RZ, RZ, 0, 0 ;  /* 0x00000000ff067431 */ /* 0x000fe200000001ff */
[----:B------:R-:W-:Y:S01]  /*0130*/  CS2R R4, SRZ ;  /* 0x0000000000047805 */ /* 0x000fe2000001ff00 */
[----:B------:R-:W-:Y:S01]  /*0140*/  IMAD.MOV.U32 R3, RZ, RZ, RZ ;  /* 0x000000ffff037224 */ /* 0x000fe200078e00ff */
[----:B------:R-:W-:Y:S01]  /*0150*/  UISETP.GE.U32.AND UP0, UPT, UR6, 0x8, UPT ;  /* 0x000000080600788c */ /* 0x000fe2000bf06070 */
[----:B------:R-:W-:Y:S01]  /*0160*/  IMAD.MOV.U32 R22, RZ, RZ, R0 ;  /* 0x000000ffff167224 */ /* 0x000fe200078e0000 */
[----:B------:R-:W-:Y:S01]  /*0170*/  MOV R17, R2 ;  /* 0x0000000200117202 */ /* 0x000fe20000000f00 */
[----:B------:R-:W-:Y:S02]  /*0180*/  ULOP3.LUT UR16, UR6, 0x7, URZ, 0xc0, !UPT ;  /* 0x0000000706107892 */ /* 0x000fe4000f8ec0ff */
[----:B------:R-:W-:Y:S02]  /*0190*/  UISETP.GE.U32.AND.EX UP0, UPT, UR7, URZ, UPT, UP0 ;  /* 0x000000ff0700728c */ /* 0x000fe4000bf06100 */
[----:B0-----:R-:W-:-:S07]  /*01a0*/  USHF.R.S32.HI UR4, URZ, 0x1f, UR4 ;  /* 0x0000001fff047899 */ /* 0x001fce0008011404 */
[----:B------:R-:W-:Y:S05]  /*01b0*/  BRA.U !UP0, `(.L_x_1) ;  /* 0x0000001d08907547 */ /* 0x000fea000b800000 */
[----:B------:R-:W0:Y:S01]  /*01c0*/  LDCU.64 UR10, c[0x0][0x3b8] ;  /* 0x00007700ff0a77ac */ /* 0x000e220008000a00 */
[----:B------:R-:W1:Y:S01]  /*01d0*/  LDC R6, c[0x0][0x3a4] ;  /* 0x0000e900ff067b82 */ /* 0x000e620000000800 */
[----:B------:R-:W-:Y:S01]  /*01e0*/  CS2R R8, SRZ ;  /* 0x0000000000087805 */ /* 0x000fe2000001ff00 */
[----:B------:R-:W-:Y:S01]  /*01f0*/  IMAD.MOV.U32 R3, RZ, RZ, RZ ;  /* 0x000000ffff037224 */ /* 0x000fe200078e00ff */
[----:B------:R-:W2:Y:S01]  /*0200*/  LDCU.64 UR12, c[0x0][0x3a8] ;  /* 0x00007500ff0c77ac */ /* 0x000ea20008000a00 */
[----:B------:R-:W-:Y:S01]  /*0210*/  IMAD.MOV.U32 R4, RZ, RZ, RZ ;  /* 0x000000ffff047224 */ /* 0x000fe200078e00ff */
[----:B------:R-:W-:Y:S01]  /*0220*/  MOV R22, R0 ;  /* 0x0000000000167202 */ /* 0x000fe20000000f00 */
[----:B------:R-:W-:Y:S01]  /*0230*/  IMAD.MOV.U32 R17, RZ, RZ, R2 ;  /* 0x000000ffff117224 */ /* 0x000fe200078e0002 */
[----:B------:R-:W-:Y:S01]  /*0240*/  ULOP3.LUT UR9, UR6, 0xfffffff8, URZ, 0xc0, !UPT ;  /* 0xfffffff806097892 */ /* 0x000fe2000f8ec0ff */
[----:B------:R-:W3:Y:S05]  /*0250*/  LDC R7, c[0x0][0x388] ;  /* 0x0000e200ff077b82 */ /* 0x000eea0000000800 */
[----:B------:R-:W-:Y:S01]  /*0260*/  IMAD.U32 R5, RZ, RZ, UR9 ;  /* 0x00000009ff057e24 */ /* 0x000fe2000f8e00ff */
[----:B0-----:R-:W-:Y:S01]  /*0270*/  UIADD3 UR7, UP0, UPT, UR10, 0x20, URZ ;  /* 0x000000200a077890 */ /* 0x001fe2000ff1e0ff */
[----:B------:R-:W0:Y:S01]  /*0280*/  LDCU UR10, c[0x0][0x388] ;  /* 0x00007100ff0a77ac */ /* 0x000e220008000800 */
[----:B--2---:R-:W-:-:S04]  /*0290*/  UIADD3 UR5, UP1, UPT, UR12, 0x20, URZ ;  /* 0x000000200c057890 */ /* 0x004fc8000ff3e0ff */
[----:B------:R-:W-:Y:S01]  /*02a0*/  MOV R12, UR7 ;  /* 0x00000007000c7c02 */ /* 0x000fe20008000f00 */
[----:B------:R-:W-:Y:S02]  /*02b0*/  UIADD3.X UR8, UPT, UPT, URZ, UR11, URZ, UP0, !UPT ;  /* 0x0000000bff087290 */ /* 0x000fe400087fe4ff */
[----:B------:R-:W-:Y:S01]  /*02c0*/  UIADD3.X UR6, UPT, UPT, URZ, UR13, URZ, UP1, !UPT ;  /* 0x0000000dff067290 */ /* 0x000fe20008ffe4ff */
[----:B------:R-:W-:Y:S01]  /*02d0*/  IMAD.U32 R14, RZ, RZ, UR5 ;  /* 0x00000005ff0e7e24 */ /* 0x000fe2000f8e00ff */
[----:B------:R-:W-:Y:S02]  /*02e0*/  UMOV UR5, UR4 ;  /* 0x0000000400057c82 */ /* 0x000fe40008000000 */
[----:B------:R-:W-:Y:S02]  /*02f0*/  IMAD.U32 R13, RZ, RZ, UR8 ;  /* 0x00000008ff0d7e24 */ /* 0x000fe4000f8e00ff */
[----:B------:R-:W-:-:S07]  /*0300*/  MOV R15, UR6 ;  /* 0x00000006000f7c02 */ /* 0x000fce0008000f00 */
.L_x_26:
[----:B------:R-:W2:Y:S01]  /*0310*/  LDG.E.64 R28, desc[UR14][R14.64+-0x20] ;  /* 0xffffe00e0e1c7981 */ /* 0x000ea2000c1e1b00 */
[----:B------:R-:W-:Y:S01]  /*0320*/  BSSY.RECONVERGENT B0, `(.L_x_2) ;  /* 0x000002a000007945 */ /* 0x000fe20003800200 */
[----:B--2---:R-:W-:-:S04]  /*0330*/  LOP3.LUT R10, R17, R29, RZ, 0xfc, !PT ;  /* 0x0000001d110a7212 */ /* 0x004fc800078efcff */
[----:B------:R-:W-:-:S13]  /*0340*/  ISETP.NE.U32.AND P0, PT, R10, RZ, PT ;  /* 0x000000ff0a00720c */ /* 0x000fda0003f05070 */
[----:B------:R-:W-:Y:S05]  /*0350*/  @P0 BRA `(.L_x_3) ;  /* 0x00000000005c0947 */ /* 0x000fea0003800000 */
[----:B------:R-:W2:Y:S01]  /*0360*/  I2F.U32.RP R16, R28 ;  /* 0x0000001c00107306 */ /* 0x000ea20000209000 */
[----:B------:R-:W-:Y:S01]  /*0370*/  IMAD.MOV R17, RZ, RZ, -R28 ;  /* 0x000000ffff117224 */ /* 0x000fe200078e0a1c */
[----:B------:R-:W-:Y:S01]  /*0380*/  ISETP.NE.U32.AND P2, PT, R28, RZ, PT ;  /* 0x000000ff1c00720c */ /* 0x000fe20003f45070 */
[----:B------:R-:W-:-:S05]  /*0390*/  IMAD.MOV.U32 R21, RZ, RZ, RZ ;  /* 0x000000ffff157224 */ /* 0x000fca00078e00ff */
[----:B--2---:R-:W2:Y:S02]  /*03a0*/  MUFU.RCP R16, R16 ;  /* 0x0000001000107308 */ /* 0x004ea40000001000 */
[----:B--2---:R-:W-:Y:S01]  /*03b0*/  VIADD R10, R16, 0xffffffe ;  /* 0x0ffffffe100a7836 */ /* 0x004fe20000000000 */
[----:B------:R-:W-:-:S05]  /*03c0*/  MOV R16, RZ ;  /* 0x000000ff00107202 */ /* 0x000fca0000000f00 */
[----:B------:R2:W4:Y:S02]  /*03d0*/  F2I.FTZ.U32.TRUNC.NTZ R11, R10 ;  /* 0x0000000a000b7305 */ /* 0x000524000021f000 */
[----:B--2---:R-:W-:Y:S02]  /*03e0*/  HFMA2 R10, -RZ, RZ, 0, 0 ;  /* 0x00000000ff0a7431 */ /* 0x004fe400000001ff */
[----:B----4-:R-:W-:-:S04]  /*03f0*/  IMAD R17, R17, R11, RZ ;  /* 0x0000000b11117224 */ /* 0x010fc800078e02ff */
[----:B------:R-:W-:-:S06]  /*0400*/  IMAD.HI.U32 R11, R11, R17, R10 ;  /* 0x000000110b0b7227 */ /* 0x000fcc00078e000a */
[----:B------:R-:W-:-:S04]  /*0410*/  IMAD.HI.U32 R20, R11, R22, RZ ;  /* 0x000000160b147227 */ /* 0x000fc800078e00ff */
[----:B------:R-:W-:-:S04]  /*0420*/  IMAD.MOV R11, RZ, RZ, -R20 ;  /* 0x000000ffff0b7224 */ /* 0x000fc800078e0a14 */
[----:B------:R-:W-:-:S05]  /*0430*/  IMAD R11, R28, R11, R22 ;  /* 0x0000000b1c0b7224 */ /* 0x000fca00078e0216 */
[----:B------:R-:W-:-:S13]  /*0440*/  ISETP.GE.U32.AND P0, PT, R11, R28, PT ;  /* 0x0000001c0b00720c */ /* 0x000fda0003f06070 */
[----:B------:R-:W-:Y:S01]  /*0450*/  @P0 IMAD.IADD R11, R11, 0x1, -R28 ;  /* 0x000000010b0b0824 */ /* 0x000fe200078e0a1c */
[----:B------:R-:W-:-:S04]  /*0460*/  @P0 IADD3 R20, PT, PT, R20, 0x1, RZ ;  /* 0x0000000114140810 */ /* 0x000fc80007ffe0ff */
[----:B------:R-:W-:-:S13]  /*0470*/  ISETP.GE.U32.AND P1, PT, R11, R28, PT ;  /* 0x0000001c0b00720c */ /* 0x000fda0003f26070 */
[----:B------:R-:W-:Y:S01]  /*0480*/  @P1 VIADD R20, R20, 0x1 ;  /* 0x0000000114141836 */ /* 0x000fe20000000000 */
[----:B------:R-:W-:-:S05]  /*0490*/  @!P2 LOP3.LUT R20, RZ, R28, RZ, 0x33, !PT ;  /* 0x0000001cff14a212 */ /* 0x000fca00078e33ff */
[----:B------:R-:W-:-:S04]  /*04a0*/  IMAD.MOV R11, RZ, RZ, -R20 ;  /* 0x000000ffff0b7224 */ /* 0x000fc800078e0a14 */
[----:B------:R-:W-:Y:S01]  /*04b0*/  IMAD R22, R28, R11, R22 ;  /* 0x0000000b1c167224 */ /* 0x000fe200078e0216 */
[----:B------:R-:W-:Y:S06]  /*04c0*/  BRA `(.L_x_4) ;  /* 0x00000000003c7947 */ /* 0x000fec0003800000 */
.L_x_3:
[----:B------:R-:W-:Y:S01]  /*04d0*/  IMAD.MOV.U32 R21, RZ, RZ, R17 ;  /* 0x000000ffff157224 */ /* 0x000fe200078e0011 */
[----:B------:R-:W-:Y:S01]  /*04e0*/  MOV R18, R28 ;  /* 0x0000001c00127202 */ /* 0x000fe20000000f00 */
[----:B------:R-:W-:Y:S01]  /*04f0*/  IMAD.MOV.U32 R11, RZ, RZ, R29 ;  /* 0x000000ffff0b7224 */ /* 0x000fe200078e001d */
[----:B------:R-:W-:-:S07]  /*0500*/  MOV R10, 0x520 ;  /* 0x00000520000a7802 */ /* 0x000fce0000000f00 */
[----:B01-3--:R-:W-:Y:S05]  /*0510*/  CALL.REL.NOINC `($__internal_0_$__cuda_sm20_div_u64) ;  /* 0x0000003400a07944 */ /* 0x00bfea0003c00000 */
[-C--:B------:R-:W-:Y:S02]  /*0520*/  IADD3 R23, P0, PT, RZ, -R19.reuse, RZ ;  /* 0x80000013ff177210 */ /* 0x080fe40007f1e0ff */
[----:B------:R-:W-:Y:S02]  /*0530*/  MOV R16, R22 ;  /* 0x0000001600107202 */ /* 0x000fe40000000f00 */
[----:B------:R-:W-:Y:S01]  /*0540*/  MOV R20, R19 ;  /* 0x0000001300147202 */ /* 0x000fe20000000f00 */
[----:B------:R-:W-:Y:S02]  /*0550*/  IMAD.X R21, RZ, RZ, ~R18, P0 ;  /* 0x000000ffff157224 */ /* 0x000fe400000e0e12 */
[----:B------:R-:W-:-:S04]  /*0560*/  IMAD.WIDE.U32 R10, R28, R23, R16 ;  /* 0x000000171c0a7225 */ /* 0x000fc800078e0010 */
[----:B------:R-:W-:Y:S02]  /*0570*/  IMAD R21, R21, R28, RZ ;  /* 0x0000001c15157224 */ /* 0x000fe400078e02ff */
[----:B------:R-:W-:Y:S02]  /*0580*/  IMAD.MOV.U32 R22, RZ, RZ, R10 ;  /* 0x000000ffff167224 */ /* 0x000fe400078e000a */
[----:B------:R-:W-:-:S04]  /*0590*/  IMAD R21, R29, R23, R21 ;  /* 0x000000171d157224 */ /* 0x000fc800078e0215 */
[----:B------:R-:W-:Y:S02]  /*05a0*/  IMAD.IADD R16, R11, 0x1, R21 ;  /* 0x000000010b107824 */ /* 0x000fe400078e0215 */
[----:B------:R-:W-:-:S07]  /*05b0*/  IMAD.MOV.U32 R21, RZ, RZ, R18 ;  /* 0x000000ffff157224 */ /* 0x000fce00078e0012 */
.L_x_4:
[----:B0-----:R-:W-:Y:S05]  /*05c0*/  BSYNC.RECONVERGENT B0 ;  /* 0x0000000000007941 */ /* 0x001fea0003800200 */
.L_x_2:
[----:B------:R-:W-:Y:S01]  /*05d0*/  ISETP.NE.U32.AND P0, PT, RZ, UR10, PT ;  /* 0x0000000aff007c0c */ /* 0x000fe2000bf05070 */
[----:B------:R-:W2:Y:S03]  /*05e0*/  LDG.E.64 R28, desc[UR14][R14.64+-0x18] ;  /* 0xffffe80e0e1c7981 */ /* 0x000ea6000c1e1b00 */
[----:B------:R-:W-:-:S13]  /*05f0*/  ISETP.NE.AND.EX P0, PT, RZ, UR5, PT, P0 ;  /* 0x00000005ff007c0c */ /* 0x000fda000bf05300 */
[----:B------:R-:W4:Y:S01]  /*0600*/  @P0 LDG.E.64 R18, desc[UR14][R12.64+-0x20] ;  /* 0xffffe00e0c120981 */ /* 0x000f22000c1e1b00 */
[----:B------:R-:W-:Y:S01]  /*0610*/  @P0 MOV R11, R4 ;  /* 0x00000004000b0202 */ /* 0x000fe20000000f00 */
[----:B------:R-:W-:Y:S01]  /*0620*/  BSSY.RECONVERGENT B0, `(.L_x_5) ;  /* 0x0000031000007945 */ /* 0x000fe20003800200 */
[----:B--2---:R-:W-:-:S04]  /*0630*/  LOP3.LUT R10, R16, R29, RZ, 0xfc, !PT ;  /* 0x0000001d100a7212 */ /* 0x004fc800078efcff */
[----:B------:R-:W-:Y:S01]  /*0640*/  ISETP.NE.U32.AND P1, PT, R10, RZ, PT ;  /* 0x000000ff0a00720c */ /* 0x000fe20003f25070 */
[----:B------:R-:W-:Y:S02]  /*0650*/  @P0 IMAD.MOV.U32 R10, RZ, RZ, R3 ;  /* 0x000000ffff0a0224 */ /* 0x000fe400078e0003 */
[-C--:B----4-:R-:W-:Y:S02]  /*0660*/  @P0 IMAD R17, R19, R20.reuse, RZ ;  /* 0x0000001413110224 */ /* 0x090fe400078e02ff */
[----:B------:R-:W-:-:S04]  /*0670*/  @P0 IMAD.WIDE.U32 R10, R18, R20, R10 ;  /* 0x00000014120a0225 */ /* 0x000fc800078e000a */
[----:B------:R-:W-:Y:S02]  /*0680*/  @P0 IMAD R17, R18, R21, R17 ;  /* 0x0000001512110224 */ /* 0x000fe400078e0211 */
[----:B------:R-:W-:Y:S02]  /*0690*/  @P0 IMAD.MOV.U32 R3, RZ, RZ, R10 ;  /* 0x000000ffff030224 */ /* 0x000fe400078e000a */
[----:B------:R-:W-:Y:S01]  /*06a0*/  @P0 IMAD.IADD R4, R11, 0x1, R17 ;  /* 0x000000010b040824 */ /* 0x000fe200078e0211 */
[----:B------:R-:W-:Y:S06]  /*06b0*/  @P1 BRA `(.L_x_6) ;  /* 0x00000000005c1947 */ /* 0x000fec0003800000 */
[----:B------:R-:W0:Y:S01]  /*06c0*/  I2F.U32.RP R16, R28 ;  /* 0x0000001c00107306 */ /* 0x000e220000209000 */
[----:B------:R-:W-:Y:S01]  /*06d0*/  IMAD.MOV R17, RZ, RZ, -R28 ;  /* 0x000000ffff117224 */ /* 0x000fe200078e0a1c */
[----:B------:R-:W-:Y:S01]  /*06e0*/  ISETP.NE.U32.AND P2, PT, R28, RZ, PT ;  /* 0x000000ff1c00720c */ /* 0x000fe20003f45070 */
[----:B------:R-:W-:-:S05]  /*06f0*/  HFMA2 R21, -RZ, RZ, 0, 0 ;  /* 0x00000000ff157431 */ /* 0x000fca00000001ff */
[----:B0-----:R-:W0:Y:S02]  /*0700*/  MUFU.RCP R16, R16 ;  /* 0x0000001000107308 */ /* 0x001e240000001000 */
[----:B0-----:R-:W-:Y:S01]  /*0710*/  IADD3 R10, PT, PT, R16, 0xffffffe, RZ ;  /* 0x0ffffffe100a7810 */ /* 0x001fe20007ffe0ff */
[----:B------:R-:W-:-:S05]  /*0720*/  IMAD.MOV.U32 R16, RZ, RZ, RZ ;  /* 0x000000ffff107224 */ /* 0x000fca00078e00ff */
[----:B------:R0:W2:Y:S02]  /*0730*/  F2I.FTZ.U32.TRUNC.NTZ R11, R10 ;  /* 0x0000000a000b7305 */ /* 0x0000a4000021f000 */
[----:B0-----:R-:W-:Y:S02]  /*0740*/  IMAD.MOV.U32 R10, RZ, RZ, RZ ;  /* 0x000000ffff0a7224 */ /* 0x001fe400078e00ff */
[----:B--2---:R-:W-:-:S04]  /*0750*/  IMAD R17, R17, R11, RZ ;  /* 0x0000000b11117224 */ /* 0x004fc800078e02ff */
[----:B------:R-:W-:-:S06]  /*0760*/  IMAD.HI.U32 R11, R11, R17, R10 ;  /* 0x000000110b0b7227 */ /* 0x000fcc00078e000a */
[----:B------:R-:W-:-:S05]  /*0770*/  IMAD.HI.U32 R20, R11, R22, RZ ;  /* 0x000000160b147227 */ /* 0x000fca00078e00ff */
[----:B------:R-:W-:-:S05]  /*0780*/  IADD3 R11, PT, PT, -R20, RZ, RZ ;  /* 0x000000ff140b7210 */ /* 0x000fca0007ffe1ff */
[----:B------:R-:W-:-:S05]  /*0790*/  IMAD R11, R28, R11, R22 ;  /* 0x0000000b1c0b7224 */ /* 0x000fca00078e0216 */
[----:B------:R-:W-:-:S13]  /*07a0*/  ISETP.GE.U32.AND P0, PT, R11, R28, PT ;  /* 0x0000001c0b00720c */ /* 0x000fda0003f06070 */
[----:B------:R-:W-:Y:S02]  /*07b0*/  @P0 IMAD.IADD R11, R11, 0x1, -R28 ;  /* 0x000000010b0b0824 */ /* 0x000fe400078e0a1c */
[----:B------:R-:W-:-:S03]  /*07c0*/  @P0 VIADD R20, R20, 0x1 ;  /* 0x0000000114140836 */ /* 0x000fc60000000000 */
[----:B------:R-:W-:-:S13]  /*07d0*/  ISETP.GE.U32.AND P1, PT, R11, R28, PT ;  /* 0x0000001c0b00720c */ /* 0x000fda0003f26070 */
[----:B------:R-:W-:Y:S02]  /*07e0*/  @P1 IADD3 R20, PT, PT, R20, 0x1, RZ ;  /* 0x0000000114141810 */ /* 0x000fe40007ffe0ff */
[----:B------:R-:W-:-:S05]  /*07f0*/  @!P2 LOP3.LUT R20, RZ, R28, RZ, 0x33, !PT ;  /* 0x0000001cff14a212 */ /* 0x000fca00078e33ff */
[----:B------:R-:W-:-:S04]  /*0800*/  IMAD.MOV R11, RZ, RZ, -R20 ;  /* 0x000000ffff0b7224 */ /* 0x000fc800078e0a14 */
[----:B------:R-:W-:Y:S01]  /*0810*/  IMAD R22, R28, R11, R22 ;  /* 0x0000000b1c167224 */ /* 0x000fe200078e0216 */
[----:B------:R-:W-:Y:S06]  /*0820*/  BRA `(.L_x_7) ;  /* 0x0000000000407947 */ /* 0x000fec0003800000 */
.L_x_6:
[----:B------:R-:W-:Y:S01]  /*0830*/  IMAD.MOV.U32 R21, RZ, RZ, R16 ;  /* 0x000000ffff157224 */ /* 0x000fe200078e0010 */
[----:B------:R-:W-:Y:S01]  /*0840*/  MOV R11, R29 ;  /* 0x0000001d000b7202 */ /* 0x000fe20000000f00 */
[----:B------:R-:W-:Y:S01]  /*0850*/  IMAD.MOV.U32 R18, RZ, RZ, R28 ;  /* 0x000000ffff127224 */ /* 0x000fe200078e001c */
[----:B------:R-:W-:-:S07]  /*0860*/  MOV R10, 0x880 ;  /* 0x00000880000a7802 */ /* 0x000fce0000000f00 */
[----:B-1-3--:R-:W-:Y:S05]  /*0870*/  CALL.REL.NOINC `($__internal_0_$__cuda_sm20_div_u64) ;  /* 0x0000003000c87944 */ /* 0x00afea0003c00000 */
[-C--:B------:R-:W-:Y:S01]  /*0880*/  IADD3 R21, P0, PT, RZ, -R19.reuse, RZ ;  /* 0x80000013ff157210 */ /* 0x080fe20007f1e0ff */
[----:B------:R-:W-:Y:S01]  /*0890*/  IMAD.MOV.U32 R10, RZ, RZ, R22 ;  /* 0x000000ffff0a7224 */ /* 0x000fe200078e0016 */
[----:B------:R-:W-:Y:S02]  /*08a0*/  MOV R11, R16 ;  /* 0x00000010000b7202 */ /* 0x000fe40000000f00 */
[----:B------:R-:W-:Y:S01]  /*08b0*/  MOV R20, R19 ;  /* 0x0000001300147202 */ /* 0x000fe20000000f00 */
[----:B------:R-:W-:Y:S02]  /*08c0*/  IMAD.X R17, RZ, RZ, ~R18, P0 ;  /* 0x000000ffff117224 */ /* 0x000fe400000e0e12 */
[----:B------:R-:W-:-:S04]  /*08d0*/  IMAD.WIDE.U32 R10, R28, R21, R10 ;  /* 0x000000151c0a7225 */ /* 0x000fc800078e000a */
[----:B------:R-:W-:Y:S02]  /*08e0*/  IMAD R17, R17, R28, RZ ;  /* 0x0000001c11117224 */ /* 0x000fe400078e02ff */
[----:B------:R-:W-:Y:S02]  /*08f0*/  IMAD.MOV.U32 R22, RZ, RZ, R10 ;  /* 0x000000ffff167224 */ /* 0x000fe400078e000a */
[----:B------:R-:W-:Y:S02]  /*0900*/  IMAD R17, R29, R21, R17 ;  /* 0x000000151d117224 */ /* 0x000fe400078e0211 */
[----:B------:R-:W-:Y:S02]  /*0910*/  IMAD.MOV.U32 R21, RZ, RZ, R18 ;  /* 0x000000ffff157224 */ /* 0x000fe400078e0012 */
[----:B------:R-:W-:-:S07]  /*0920*/  IMAD.IADD R16, R11, 0x1, R17 ;  /* 0x000000010b107824 */ /* 0x000fce00078e0211 */
.L_x_7:
[----:B------:R-:W-:Y:S05]  /*0930*/  BSYNC.RECONVERGENT B0 ;  /* 0x0000000000007941 */ /* 0x000fea0003800200 */
.L_x_5:
[----:B------:R-:W-:Y:S01]  /*0940*/  IADD3 R10, P1, PT, R8, 0x1, RZ ;  /* 0x00000001080a7810 */ /* 0x000fe20007f3e0ff */
[----:B------:R-:W2:Y:S03]  /*0950*/  LDG.E.64 R28, desc[UR14][R14.64+-0x10] ;  /* 0xfffff00e0e1c7981 */ /* 0x000ea6000c1e1b00 */
[----:B---3--:R-:W-:Y:S01]  /*0960*/  ISETP.NE.U32.AND P0, PT, R10, R7, PT ;  /* 0x000000070a00720c */ /* 0x008fe20003f05070 */
[----:B------:R-:W-:-:S05]  /*0970*/  IMAD.X R10, RZ, RZ, R9, P1 ;  /* 0x000000ffff0a7224 */ /* 0x000fca00008e0609 */
[----:B------:R-:W-:-:S13]  /*0980*/  ISETP.NE.AND.EX P0, PT, R10, UR4, PT, P0 ;  /* 0x000000040a007c0c */ /* 0x000fda000bf05300 */
[----:B------:R-:W3:Y:S01]  /*0990*/  @P0 LDG.E.64 R18, desc[UR14][R12.64+-0x18] ;  /* 0xffffe80e0c120981 */ /* 0x000ee2000c1e1b00 */
[----:B------:R-:W-:Y:S01]  /*09a0*/  @P0 IMAD.MOV.U32 R11, RZ, RZ, R4 ;  /* 0x000000ffff0b0224 */ /* 0x000fe200078e0004 */
[----:B------:R-:W-:Y:S01]  /*09b0*/  BSSY.RECONVERGENT B0, `(.L_x_8) ;  /* 0x0000031000007945 */ /* 0x000fe20003800200 */
[----:B--2---:R-:W-:-:S04]  /*09c0*/  LOP3.LUT R10, R16, R29, RZ, 0xfc, !PT ;  /* 0x0000001d100a7212 */ /* 0x004fc800078efcff */
[----:B------:R-:W-:Y:S02]  /*09d0*/  ISETP.NE.U32.AND P1, PT, R10, RZ, PT ;  /* 0x000000ff0a00720c */ /* 0x000fe40003f25070 */
[----:B------:R-:W-:Y:S01]  /*09e0*/  @P0 MOV R10, R3 ;  /* 0x00000003000a0202 */ /* 0x000fe20000000f00 */
[----:B---3--:R-:W-:-:S04]  /*09f0*/  @P0 IMAD R17, R19, R20, RZ ;  /* 0x0000001413110224 */ /* 0x008fc800078e02ff */
[----:B------:R-:W-:-:S04]  /*0a00*/  @P0 IMAD.WIDE.U32 R10, R18, R20, R10 ;  /* 0x00000014120a0225 */ /* 0x000fc800078e000a */
[----:B------:R-:W-:Y:S02]  /*0a10*/  @P0 IMAD R17, R18, R21, R17 ;  /* 0x0000001512110224 */ /* 0x000fe400078e0211 */
[----:B------:R-:W-:-:S03]  /*0a20*/  @P0 IMAD.MOV.U32 R3, RZ, RZ, R10 ;  /* 0x000000ffff030224 */ /* 0x000fc600078e000a */
[----:B------:R-:W-:Y:S01]  /*0a30*/  @P0 IADD3 R4, PT, PT, R11, R17, RZ ;  /* 0x000000110b040210 */ /* 0x000fe20007ffe0ff */
[----:B------:R-:W-:Y:S06]  /*0a40*/  @P1 BRA `(.L_x_9) ;  /* 0x00000000005c1947 */ /* 0x000fec0003800000 */
[----:B------:R-:W0:Y:S01]  /*0a50*/  I2F.U32.RP R16, R28 ;  /* 0x0000001c00107306 */ /* 0x000e220000209000 */
[----:B------:R-:W-:Y:S01]  /*0a60*/  IMAD.MOV R17, RZ, RZ, -R28 ;  /* 0x000000ffff117224 */ /* 0x000fe200078e0a1c */
[----:B------:R-:W-:Y:S01]  /*0a70*/  ISETP.NE.U32.AND P2, PT, R28, RZ, PT ;  /* 0x000000ff1c00720c */ /* 0x000fe20003f45070 */
[----:B------:R-:W-:-:S05]  /*0a80*/  IMAD.MOV.U32 R21, RZ, RZ, RZ ;  /* 0x000000ffff157224 */ /* 0x000fca00078e00ff */
[----:B0-----:R-:W0:Y:S02]  /*0a90*/  MUFU.RCP R16, R16 ;  /* 0x0000001000107308 */ /* 0x001e240000001000 */
[----:B0-----:R-:W-:Y:S01]  /*0aa0*/  VIADD R10, R16, 0xffffffe ;  /* 0x0ffffffe100a7836 */ /* 0x001fe20000000000 */
[----:B------:R-:W-:-:S05]  /*0ab0*/  MOV R16, RZ ;  /* 0x000000ff00107202 */ /* 0x000fca0000000f00 */
[----:B------:R0:W2:Y:S02]  /*0ac0*/  F2I.FTZ.U32.TRUNC.NTZ R11, R10 ;  /* 0x0000000a000b7305 */ /* 0x0000a4000021f000 */
[----:B0-----:R-:W-:Y:S02]  /*0ad0*/  HFMA2 R10, -RZ, RZ, 0, 0 ;  /* 0x00000000ff0a7431 */ /* 0x001fe400000001ff */
[----:B--2---:R-:W-:-:S04]  /*0ae0*/  IMAD R17, R17, R11, RZ ;  /* 0x0000000b11117224 */ /* 0x004fc800078e02ff */
        /* <DEDUP_REMOVED lines=13> */
.L_x_9:
[----:B------:R-:W-:Y:S01]  /*0bc0*/  IMAD.MOV.U32 R21, RZ, RZ, R16 ;  /* 0x000000ffff157224 */ /* 0x000fe200078e0010 */
[----:B------:R-:W-:Y:S01]  /*0bd0*/  MOV R18, R28 ;  /* 0x0000001c00127202 */ /* 0x000fe20000000f00 */
[----:B------:R-:W-:Y:S01]  /*0be0*/  IMAD.MOV.U32 R11, RZ, RZ, R29 ;  /* 0x000000ffff0b7224 */ /* 0x000fe200078e001d */
[----:B------:R-:W-:-:S07]  /*0bf0*/  MOV R10, 0xc10 ;  /* 0x00000c10000a7802 */ /* 0x000fce0000000f00 */
[----:B-1----:R-:W-:Y:S05]  /*0c00*/  CALL.REL.NOINC `($__internal_0_$__cuda_sm20_div_u64) ;  /* 0x0000002c00e47944 */ /* 0x002fea0003c00000 */
[----:B------:R-:W-:Y:S01]  /*0c10*/  IADD3 R21, P0, PT, RZ, -R19, RZ ;  /* 0x80000013ff157210 */ /* 0x000fe20007f1e0ff */
[----:B------:R-:W-:Y:S01]  /*0c20*/  IMAD.MOV.U32 R11, RZ, RZ, R16 ;  /* 0x000000ffff0b7224 */ /* 0x000fe200078e0010 */
[----:B------:R-:W-:Y:S01]  /*0c30*/  MOV R10, R22 ;  /* 0x00000016000a7202 */ /* 0x000fe20000000f00 */
[----:B------:R-:W-:Y:S02]  /*0c40*/  IMAD.MOV.U32 R20, RZ, RZ, R19 ;  /* 0x000000ffff147224 */ /* 0x000fe400078e0013 */
[----:B------:R-:W-:Y:S02]  /*0c50*/  IMAD.X R17, RZ, RZ, ~R18, P0 ;  /* 0x000000ffff117224 */ /* 0x000fe400000e0e12 */
[----:B------:R-:W-:-:S04]  /*0c60*/  IMAD.WIDE.U32 R10, R28, R21, R10 ;  /* 0x000000151c0a7225 */ /* 0x000fc800078e000a */
[----:B------:R-:W-:Y:S02]  /*0c70*/  IMAD R17, R17, R28, RZ ;  /* 0x0000001c11117224 */ /* 0x000fe400078e02ff */
[----:B------:R-:W-:Y:S02]  /*0c80*/  IMAD.MOV.U32 R22, RZ, RZ, R10 ;  /* 0x000000ffff167224 */ /* 0x000fe400078e000a */
[----:B------:R-:W-:Y:S02]  /*0c90*/  IMAD R17, R29, R21, R17 ;  /* 0x000000151d117224 */ /* 0x000fe400078e0211 */
[----:B------:R-:W-:-:S03]  /*0ca0*/  IMAD.MOV.U32 R21, RZ, RZ, R18 ;  /* 0x000000ffff157224 */ /* 0x000fc600078e0012 */
[----:B------:R-:W-:-:S07]  /*0cb0*/  IADD3 R16, PT, PT, R11, R17, RZ ;  /* 0x000000110b107210 */ /* 0x000fce0007ffe0ff */
.L_x_10:
[----:B------:R-:W-:Y:S05]  /*0cc0*/  BSYNC.RECONVERGENT B0 ;  /* 0x0000000000007941 */ /* 0x000fea0003800200 */
.L_x_8:
[----:B------:R-:W-:Y:S01]  /*0cd0*/  IADD3 R10, P1, PT, R8, 0x2, RZ ;  /* 0x00000002080a7810 */ /* 0x000fe20007f3e0ff */
[----:B------:R-:W2:Y:S03]  /*0ce0*/  LDG.E.64 R28, desc[UR14][R14.64+-0x8] ;  /* 0xfffff80e0e1c7981 */ /* 0x000ea6000c1e1b00 */
[----:B------:R-:W-:Y:S02]  /*0cf0*/  ISETP.NE.U32.AND P0, PT, R10, R7, PT ;  /* 0x000000070a00720c */ /* 0x000fe40003f05070 */
[----:B------:R-:W-:-:S04]  /*0d00*/  IADD3.X R10, PT, PT, RZ, R9, RZ, P1, !PT ;  /* 0x00000009ff0a7210 */ /* 0x000fc80000ffe4ff */
[----:B------:R-:W-:-:S13]  /*0d10*/  ISETP.NE.AND.EX P0, PT, R10, UR4, PT, P0 ;  /* 0x000000040a007c0c */ /* 0x000fda000bf05300 */
[----:B------:R-:W3:Y:S01]  /*0d20*/  @P0 LDG.E.64 R18, desc[UR14][R12.64+-0x10] ;  /* 0xfffff00e0c120981 */ /* 0x000ee2000c1e1b00 */
[----:B------:R-:W-:Y:S01]  /*0d30*/  @P0 IMAD.MOV.U32 R11, RZ, RZ, R4 ;  /* 0x000000ffff0b0224 */ /* 0x000fe200078e0004 */
[----:B------:R-:W-:Y:S01]  /*0d40*/  BSSY.RECONVERGENT B0, `(.L_x_11) ;  /* 0x0000031000007945 */ /* 0x000fe20003800200 */
[----:B--2---:R-:W-:-:S04]  /*0d50*/  LOP3.LUT R10, R16, R29, RZ, 0xfc, !PT ;  /* 0x0000001d100a7212 */ /* 0x004fc800078efcff */
[----:B------:R-:W-:Y:S01]  /*0d60*/  ISETP.NE.U32.AND P1, PT, R10, RZ, PT ;  /* 0x000000ff0a00720c */ /* 0x000fe20003f25070 */
[----:B------:R-:W-:Y:S02]  /*0d70*/  @P0 IMAD.MOV.U32 R10, RZ, RZ, R3 ;  /* 0x000000ffff0a0224 */ /* 0x000fe400078e0003 */
[-C--:B---3--:R-:W-:Y:S02]  /*0d80*/  @P0 IMAD R17, R19, R20.reuse, RZ ;  /* 0x0000001413110224 */ /* 0x088fe400078e02ff */
[----:B------:R-:W-:-:S04]  /*0d90*/  @P0 IMAD.WIDE.U32 R10, R18, R20, R10 ;  /* 0x00000014120a0225 */ /* 0x000fc800078e000a */
[----:B------:R-:W-:Y:S01]  /*0da0*/  @P0 IMAD R17, R18, R21, R17 ;  /* 0x0000001512110224 */ /* 0x000fe200078e0211 */
[----:B------:R-:W-:-:S03]  /*0db0*/  @P0 MOV R3, R10 ;  /* 0x0000000a00030202 */ /* 0x000fc60000000f00 */
[----:B------:R-:W-:Y:S01]  /*0dc0*/  @P0 IMAD.IADD R4, R11, 0x1, R17 ;  /* 0x000000010b040824 */ /* 0x000fe200078e0211 */
[----:B------:R-:W-:Y:S06]  /*0dd0*/  @P1 BRA `(.L_x_12) ;  /* 0x00000000005c1947 */ /* 0x000fec0003800000 */
[----:B------:R-:W0:Y:S01]  /*0de0*/  I2F.U32.RP R16, R28 ;  /* 0x0000001c00107306 */ /* 0x000e220000209000 */
[----:B------:R-:W-:Y:S01]  /*0df0*/  IADD3 R17, PT, PT, RZ, -R28, RZ ;  /* 0x8000001cff117210 */ /* 0x000fe20007ffe0ff */
[----:B------:R-:W-:Y:S01]  /*0e00*/  IMAD.MOV.U32 R21, RZ, RZ, RZ ;  /* 0x000000ffff157224 */ /* 0x000fe200078e00ff */
[----:B------:R-:W-:-:S05]  /*0e10*/  ISETP.NE.U32.AND P2, PT, R28, RZ, PT ;  /* 0x000000ff1c00720c */ /* 0x000fca0003f45070 */
[----:B0-----:R-:W0:Y:S02]  /*0e20*/  MUFU.RCP R16, R16 ;  /* 0x0000001000107308 */ /* 0x001e240000001000 */
[----:B0-----:R-:W-:Y:S02]  /*0e30*/  VIADD R10, R16, 0xffffffe ;  /* 0x0ffffffe100a7836 */ /* 0x001fe40000000000 */
[----:B------:R-:W-:-:S04]  /*0e40*/  IMAD.MOV.U32 R16, RZ, RZ, RZ ;  /* 0x000000ffff107224 */ /* 0x000fc800078e00ff */
[----:B------:R0:W2:Y:S02]  /*0e50*/  F2I.FTZ.U32.TRUNC.NTZ R11, R10 ;  /* 0x0000000a000b7305 */ /* 0x0000a4000021f000 */
[----:B0-----:R-:W-:Y:S02]  /*0e60*/  IMAD.MOV.U32 R10, RZ, RZ, RZ ;  /* 0x000000ffff0a7224 */ /* 0x001fe400078e00ff */
[----:B--2---:R-:W-:-:S04]  /*0e70*/  IMAD R17, R17, R11, RZ ;  /* 0x0000000b11117224 */ /* 0x004fc800078e02ff */
[----:B------:R-:W-:-:S06]  /*0e80*/  IMAD.HI.U32 R11, R11, R17, R10 ;  /* 0x000000110b0b7227 */ /* 0x000fcc00078e000a */
[----:B------:R-:W-:-:S04]  /*0e90*/  IMAD.HI.U32 R20, R11, R22, RZ ;  /* 0x000000160b147227 */ /* 0x000fc800078e00ff */
[----:B------:R-:W-:-:S04]  /*0ea0*/  IMAD.MOV R11, RZ, RZ, -R20 ;  /* 0x000000ffff0b7224 */ /* 0x000fc800078e0a14 */
[----:B------:R-:W-:-:S05]  /*0eb0*/  IMAD R11, R28, R11, R22 ;  /* 0x0000000b1c0b7224 */ /* 0x000fca00078e0216 */
[----:B------:R-:W-:-:S13]  /*0ec0*/  ISETP.GE.U32.AND P0, PT, R11, R28, PT ;  /* 0x0000001c0b00720c */ /* 0x000fda0003f06070 */
[----:B------:R-:W-:Y:S01]  /*0ed0*/  @P0 IADD3 R11, PT, PT, -R28, R11, RZ ;  /* 0x0000000b1c0b0210 */ /* 0x000fe20007ffe1ff */
[----:B------:R-:W-:-:S03]  /*0ee0*/  @P0 VIADD R20, R20, 0x1 ;  /* 0x0000000114140836 */ /* 0x000fc60000000000 */
[----:B------:R-:W-:-:S13]  /*0ef0*/  ISETP.GE.U32.AND P1, PT, R11, R28, PT ;  /* 0x0000001c0b00720c */ /* 0x000fda0003f26070 */
[----:B------:R-:W-:Y:S01]  /*0f00*/  @P1 VIADD R20, R20, 0x1 ;  /* 0x0000000114141836 */ /* 0x000fe20000000000 */
[----:B------:R-:W-:-:S04]  /*0f10*/  @!P2 LOP3.LUT R20, RZ, R28, RZ, 0x33, !PT ;  /* 0x0000001cff14a212 */ /* 0x000fc800078e33ff */
[----:B------:R-:W-:-:S05]  /*0f20*/  IADD3 R11, PT, PT, -R20, RZ, RZ ;  /* 0x000000ff140b7210 */ /* 0x000fca0007ffe1ff */
[----:B------:R-:W-:Y:S01]  /*0f30*/  IMAD R22, R28, R11, R22 ;  /* 0x0000000b1c167224 */ /* 0x000fe200078e0216 */
[----:B------:R-:W-:Y:S06]  /*0f40*/  BRA `(.L_x_13) ;  /* 0x0000000000407947 */ /* 0x000fec0003800000 */
.L_x_12:
[----:B------:R-:W-:Y:S01]  /*0f50*/  MOV R21, R16 ;  /* 0x0000001000157202 */ /* 0x000fe20000000f00 */
[----:B------:R-:W-:Y:S01]  /*0f60*/  IMAD.MOV.U32 R18, RZ, RZ, R28 ;  /* 0x000000ffff127224 */ /* 0x000fe200078e001c */
[----:B------:R-:W-:Y:S01]  /*0f70*/  MOV R10, 0xfa0 ;  /* 0x00000fa0000a7802 */ /* 0x000fe20000000f00 */
[----:B------:R-:W-:-:S07]  /*0f80*/  IMAD.MOV.U32 R11, RZ, RZ, R29 ;  /* 0x000000ffff0b7224 */ /* 0x000fce00078e001d */
[----:B-1----:R-:W-:Y:S05]  /*0f90*/  CALL.REL.NOINC `($__internal_0_$__cuda_sm20_div_u64) ;  /* 0x0000002c00007944 */ /* 0x002fea0003c00000 */
[----:B------:R-:W-:Y:S01]  /*0fa0*/  IADD3 R21, P0, PT, RZ, -R19, RZ ;  /* 0x80000013ff157210 */ /* 0x000fe20007f1e0ff */
[----:B------:R-:W-:Y:S02]  /*0fb0*/  IMAD.MOV.U32 R10, RZ, RZ, R22 ;  /* 0x000000ffff0a7224 */ /* 0x000fe400078e0016 */
[----:B------:R-:W-:Y:S01]  /*0fc0*/  IMAD.MOV.U32 R11, RZ, RZ, R16 ;  /* 0x000000ffff0b7224 */ /* 0x000fe200078e0010 */
[----:B------:R-:W-:Y:S01]  /*0fd0*/  IADD3.X R17, PT, PT, RZ, ~R18, RZ, P0, !PT ;  /* 0x80000012ff117210 */ /* 0x000fe200007fe4ff */
[----:B------:R-:W-:Y:S02]  /*0fe0*/  IMAD.MOV.U32 R20, RZ, RZ, R19 ;  /* 0x000000ffff147224 */ /* 0x000fe400078e0013 */
[----:B------:R-:W-:-:S04]  /*0ff0*/  IMAD.WIDE.U32 R10, R28, R21, R10 ;  /* 0x000000151c0a7225 */ /* 0x000fc800078e000a */
[----:B------:R-:W-:Y:S01]  /*1000*/  IMAD R17, R17, R28, RZ ;  /* 0x0000001c11117224 */ /* 0x000fe200078e02ff */
[----:B------:R-:W-:-:S03]  /*1010*/  MOV R22, R10 ;  /* 0x0000000a00167202 */ /* 0x000fc60000000f00 */
[----:B------:R-:W-:Y:S01]  /*1020*/  IMAD R17, R29, R21, R17 ;  /* 0x000000151d117224 */ /* 0x000fe200078e0211 */
[----:B------:R-:W-:-:S03]  /*1030*/  MOV R21, R18 ;  /* 0x0000001200157202 */ /* 0x000fc60000000f00 */
[----:B------:R-:W-:-:S07]  /*1040*/  IMAD.IADD R16, R11, 0x1, R17 ;  /* 0x000000010b107824 */ /* 0x000fce00078e0211 */
.L_x_13:
[----:B------:R-:W-:Y:S05]  /*1050*/  BSYNC.RECONVERGENT B0 ;  /* 0x0000000000007941 */ /* 0x000fea0003800200 */
.L_x_11:
[----:B------:R-:W-:Y:S01]  /*1060*/  IADD3 R10, P1, PT, R8, 0x3, RZ ;  /* 0x00000003080a7810 */ /* 0x000fe20007f3e0ff */
[----:B------:R-:W2:Y:S03]  /*1070*/  LDG.E.64 R28, desc[UR14][R14.64] ;  /* 0x0000000e0e1c7981 */ /* 0x000ea6000c1e1b00 */
[----:B------:R-:W-:Y:S01]  /*1080*/  ISETP.NE.U32.AND P0, PT, R10, R7, PT ;  /* 0x000000070a00720c */ /* 0x000fe20003f05070 */
[----:B------:R-:W-:-:S05]  /*1090*/  IMAD.X R10, RZ, RZ, R9, P1 ;  /* 0x000000ffff0a7224 */ /* 0x000fca00008e0609 */
[----:B------:R-:W-:-:S13]  /*10a0*/  ISETP.NE.AND.EX P0, PT, R10, UR4, PT, P0 ;  /* 0x000000040a007c0c */ /* 0x000fda000bf05300 */
[----:B------:R-:W3:Y:S01]  /*10b0*/  @P0 LDG.E.64 R18, desc[UR14][R12.64+-0x8] ;  /* 0xfffff80e0c120981 */ /* 0x000ee2000c1e1b00 */
[----:B------:R-:W-:Y:S01]  /*10c0*/  @P0 MOV R11, R4 ;  /* 0x00000004000b0202 */ /* 0x000fe20000000f00 */
[----:B------:R-:W-:Y:S01]  /*10d0*/  BSSY.RECONVERGENT B0, `(.L_x_14) ;  /* 0x0000031000007945 */ /* 0x000fe20003800200 */
[----:B--2---:R-:W-:-:S04]  /*10e0*/  LOP3.LUT R10, R16, R29, RZ, 0xfc, !PT ;  /* 0x0000001d100a7212 */ /* 0x004fc800078efcff */
[----:B------:R-:W-:Y:S01]  /*10f0*/  ISETP.NE.U32.AND P1, PT, R10, RZ, PT ;  /* 0x000000ff0a00720c */ /* 0x000fe20003f25070 */
[----:B------:R-:W-:Y:S02]  /*1100*/  @P0 IMAD.MOV.U32 R10, RZ, RZ, R3 ;  /* 0x000000ffff0a0224 */ /* 0x000fe400078e0003 */
[-C--:B---3--:R-:W-:Y:S02]  /*1110*/  @P0 IMAD R17, R19, R20.reuse, RZ ;  /* 0x0000001413110224 */ /* 0x088fe400078e02ff */
        /* <DEDUP_REMOVED lines=28> */
.L_x_15:
[----:B------:R-:W-:Y:S01]  /*12e0*/  IMAD.MOV.U32 R21, RZ, RZ, R16 ;  /* 0x000000ffff157224 */ /* 0x000fe200078e0010 */
[----:B------:R-:W-:Y:S01]  /*12f0*/  MOV R11, R29 ;  /* 0x0000001d000b7202 */ /* 0x000fe20000000f00 */
[----:B------:R-:W-:Y:S01]  /*1300*/  IMAD.MOV.U32 R18, RZ, RZ, R28 ;  /* 0x000000ffff127224 */ /* 0x000fe200078e001c */
[----:B------:R-:W-:-:S07]  /*1310*/  MOV R10, 0x1330 ;  /* 0x00001330000a7802 */ /* 0x000fce0000000f00 */
[----:B-1----:R-:W-:Y:S05]  /*1320*/  CALL.REL.NOINC `($__internal_0_$__cuda_sm20_div_u64) ;  /* 0x00000028001c7944 */ /* 0x002fea0003c00000 */
        /* <DEDUP_REMOVED lines=11> */
.L_x_16:
[----:B------:R-:W-:Y:S05]  /*13e0*/  BSYNC.RECONVERGENT B0 ;  /* 0x0000000000007941 */ /* 0x000fea0003800200 */
.L_x_14:
[----:B------:R-:W-:Y:S01]  /*13f0*/  IADD3 R10, P1, PT, R8, 0x4, RZ ;  /* 0x00000004080a7810 */ /* 0x000fe20007f3e0ff */
[----:B------:R-:W2:Y:S03]  /*1400*/  LDG.E.64 R28, desc[UR14][R14.64+0x8] ;  /* 0x0000080e0e1c7981 */ /* 0x000ea6000c1e1b00 */
[----:B------:R-:W-:Y:S01]  /*1410*/  ISETP.NE.U32.AND P0, PT, R10, R7, PT ;  /* 0x000000070a00720c */ /* 0x000fe20003f05070 */
        /* <DEDUP_REMOVED lines=16> */
[----:B------:R-:W-:Y:S02]  /*1520*/  ISETP.NE.U32.AND P2, PT, R28, RZ, PT ;  /* 0x000000ff1c00720c */ /* 0x000fe40003f45070 */
[----:B------:R-:W-:-:S04]  /*1530*/  MOV R21, RZ ;  /* 0x000000ff00157202 */ /* 0x000fc80000000f00 */
[----:B0-----:R-:W0:Y:S02]  /*1540*/  MUFU.RCP R16, R16 ;  /* 0x0000001000107308 */ /* 0x001e240000001000 */
[----:B0-----:R-:W-:Y:S02]  /*1550*/  VIADD R10, R16, 0xffffffe ;  /* 0x0ffffffe100a7836 */ /* 0x001fe40000000000 */
[----:B------:R-:W-:-:S04]  /*1560*/  IMAD.MOV.U32 R16, RZ, RZ, RZ ;  /* 0x000000ffff107224 */ /* 0x000fc800078e00ff */
        /* <DEDUP_REMOVED lines=12> */
[----:B------:R-:W-:-:S04]  /*1630*/  @!P2 LOP3.LUT R20, RZ, R28, RZ, 0x33, !PT ;  /* 0x0000001cff14a212 */ /* 0x000fc800078e33ff */
[----:B------:R-:W-:-:S05]  /*1640*/  IADD3 R11, PT, PT, -R20, RZ, RZ ;  /* 0x000000ff140b7210 */ /* 0x000fca0007ffe1ff */
[----:B------:R-:W-:Y:S01]  /*1650*/  IMAD R22, R28, R11, R22 ;  /* 0x0000000b1c167224 */ /* 0x000fe200078e0216 */
[----:B------:R-:W-:Y:S06]  /*1660*/  BRA `(.L_x_19) ;  /* 0x0000000000407947 */ /* 0x000fec0003800000 */
.L_x_18:
        /* <DEDUP_REMOVED lines=8> */
[----:B------:R-:W-:Y:S01]  /*16f0*/  IMAD.MOV.U32 R20, RZ, RZ, R19 ;  /* 0x000000ffff147224 */ /* 0x000fe200078e0013 */
[----:B------:R-:W-:Y:S01]  /*1700*/  IADD3.X R17, PT, PT, RZ, ~R18, RZ, P0, !PT ;  /* 0x80000012ff117210 */ /* 0x000fe200007fe4ff */
[----:B------:R-:W-:-:S04]  /*1710*/  IMAD.WIDE.U32 R10, R28, R21, R10 ;  /* 0x000000151c0a7225 */ /* 0x000fc800078e000a */
[----:B------:R-:W-:Y:S02]  /*1720*/  IMAD R17, R17, R28, RZ ;  /* 0x0000001c11117224 */ /* 0x000fe400078e02ff */
[----:B------:R-:W-:Y:S02]  /*1730*/  IMAD.MOV.U32 R22, RZ, RZ, R10 ;  /* 0x000000ffff167224 */ /* 0x000fe400078e000a */
[----:B------:R-:W-:Y:S01]  /*1740*/  IMAD R17, R29, R21, R17 ;  /* 0x000000151d117224 */ /* 0x000fe200078e0211 */
[----:B------:R-:W-:-:S04]  /*1750*/  MOV R21, R18 ;  /* 0x0000001200157202 */ /* 0x000fc80000000f00 */
[----:B------:R-:W-:-:S07]  /*1760*/  IADD3 R16, PT, PT, R11, R17, RZ ;  /* 0x000000110b107210 */ /* 0x000fce0007ffe0ff */
.L_x_19:
[----:B------:R-:W-:Y:S05]  /*1770*/  BSYNC.RECONVERGENT B0 ;  /* 0x0000000000007941 */ /* 0x000fea0003800200 */
.L_x_17:
        /* <DEDUP_REMOVED lines=13> */
[----:B------:R-:W-:Y:S01]  /*1850*/  @P0 IMAD R17, R18, R21, R17 ;  /* 0x0000001512110224 */ /* 0x000fe200078e0211 */
[----:B------:R-:W-:-:S03]  /*1860*/  @P0 MOV R3, R10 ;  /* 0x0000000a00030202 */ /* 0x000fc60000000f00 */
[----:B------:R-:W-:Y:S01]  /*1870*/  @P0 IMAD.IADD R4, R11, 0x1, R17 ;  /* 0x000000010b040824 */ /* 0x000fe200078e0211 */
[----:B------:R-:W-:Y:S06]  /*1880*/  @P1 BRA `(.L_x_21) ;  /* 0x00000000005c1947 */ /* 0x000fec0003800000 */
[----:B------:R-:W0:Y:S01]  /*1890*/  I2F.U32.RP R16, R28 ;  /* 0x0000001c00107306 */ /* 0x000e220000209000 */
[----:B------:R-:W-:Y:S01]  /*18a0*/  IMAD.MOV R17, RZ, RZ, -R28 ;  /* 0x000000ffff117224 */ /* 0x000fe200078e0a1c */
[----:B------:R-:W-:Y:S01]  /*18b0*/  ISETP.NE.U32.AND P2, PT, R28, RZ, PT ;  /* 0x000000ff1c00720c */ /* 0x000fe20003f45070 */
[----:B------:R-:W-:Y:S01]  /*18c0*/  IMAD.MOV.U32 R25, RZ, RZ, RZ ;  /* 0x000000ffff197224 */ /* 0x000fe200078e00ff */
[----:B------:R-:W-:-:S04]  /*18d0*/  MOV R21, RZ ;  /* 0x000000ff00157202 */ /* 0x000fc80000000f00 */
[----:B0-----:R-:W0:Y:S02]  /*18e0*/  MUFU.RCP R16, R16 ;  /* 0x0000001000107308 */ /* 0x001e240000001000 */
[----:B0-----:R-:W-:-:S06]  /*18f0*/  IADD3 R10, PT, PT, R16, 0xffffffe, RZ ;  /* 0x0ffffffe100a7810 */ /* 0x001fcc0007ffe0ff */
        /* <DEDUP_REMOVED lines=11> */
[----:B------:R-:W-:Y:S02]  /*19b0*/  @P1 IADD3 R24, PT, PT, R24, 0x1, RZ ;  /* 0x0000000118181810 */ /* 0x000fe40007ffe0ff */
[----:B------:R-:W-:-:S05]  /*19c0*/  @!P2 LOP3.LUT R24, RZ, R28, RZ, 0x33, !PT ;  /* 0x0000001cff18a212 */ /* 0x000fca00078e33ff */
[----:B------:R-:W-:-:S04]  /*19d0*/  IMAD.MOV R11, RZ, RZ, -R24 ;  /* 0x000000ffff0b7224 */ /* 0x000fc800078e0a18 */
[----:B------:R-:W-:Y:S01]  /*19e0*/  IMAD R22, R28, R11, R22 ;  /* 0x0000000b1c167224 */ /* 0x000fe200078e0216 */
[----:B------:R-:W-:Y:S06]  /*19f0*/  BRA `(.L_x_22) ;  /* 0x0000000000407947 */ /* 0x000fec0003800000 */
.L_x_21:
[----:B------:R-:W-:Y:S01]  /*1a00*/  MOV R21, R16 ;  /* 0x0000001000157202 */ /* 0x000fe20000000f00 */
[----:B------:R-:W-:Y:S01]  /*1a10*/  IMAD.MOV.U32 R18, RZ, RZ, R28 ;  /* 0x000000ffff127224 */ /* 0x000fe200078e001c */
[----:B------:R-:W-:Y:S02]  /*1a20*/  MOV R11, R29 ;  /* 0x0000001d000b7202 */ /* 0x000fe40000000f00 */
[----:B------:R-:W-:-:S07]  /*1a30*/  MOV R10, 0x1a50 ;  /* 0x00001a50000a7802 */ /* 0x000fce0000000f00 */
[----:B-1----:R-:W-:Y:S05]  /*1a40*/  CALL.REL.NOINC `($__internal_0_$__cuda_sm20_div_u64) ;  /* 0x0000002000547944 */ /* 0x002fea0003c00000 */
[-C--:B------:R-:W-:Y:S01]  /*1a50*/  IADD3 R21, P0, PT, RZ, -R19.reuse, RZ ;  /* 0x80000013ff157210 */ /* 0x080fe20007f1e0ff */
[----:B------:R-:W-:Y:S01]  /*1a60*/  IMAD.MOV.U32 R11, RZ, RZ, R16 ;  /* 0x000000ffff0b7224 */ /* 0x000fe200078e0010 */
[----:B------:R-:W-:Y:S01]  /*1a70*/  MOV R10, R22 ;  /* 0x00000016000a7202 */ /* 0x000fe20000000f00 */
[--C-:B------:R-:W-:Y:S01]  /*1a80*/  IMAD.MOV.U32 R25, RZ, RZ, R18.reuse ;  /* 0x000000ffff197224 */ /* 0x100fe200078e0012 */
[----:B------:R-:W-:Y:S01]  /*1a90*/  MOV R24, R19 ;  /* 0x0000001300187202 */ /* 0x000fe20000000f00 */
[----:B------:R-:W-:Y:S02]  /*1aa0*/  IMAD.X R17, RZ, RZ, ~R18, P0 ;  /* 0x000000ffff117224 */ /* 0x000fe400000e0e12 */
[----:B------:R-:W-:-:S04]  /*1ab0*/  IMAD.WIDE.U32 R10, R28, R21, R10 ;  /* 0x000000151c0a7225 */ /* 0x000fc800078e000a */
[----:B------:R-:W-:Y:S01]  /*1ac0*/  IMAD R17, R17, R28, RZ ;  /* 0x0000001c11117224 */ /* 0x000fe200078e02ff */
[----:B------:R-:W-:-:S03]  /*1ad0*/  MOV R22, R10 ;  /* 0x0000000a00167202 */ /* 0x000fc60000000f00 */
[----:B------:R-:W-:-:S04]  /*1ae0*/  IMAD R17, R29, R21, R17 ;  /* 0x000000151d117224 */ /* 0x000fc800078e0211 */
[----:B------:R-:W-:-:S07]  /*1af0*/  IMAD.IADD R21, R11, 0x1, R17 ;  /* 0x000000010b157824 */ /* 0x000fce00078e0211 */
.L_x_22:
[----:B------:R-:W-:Y:S05]  /*1b00*/  BSYNC.RECONVERGENT B0 ;  /* 0x0000000000007941 */ /* 0x000fea0003800200 */
.L_x_20:
[----:B------:R-:W-:Y:S01]  /*1b10*/  IADD3 R10, P1, PT, R8, 0x6, RZ ;  /* 0x00000006080a7810 */ /* 0x000fe20007f3e0ff */
[----:B------:R-:W2:Y:S03]  /*1b20*/  LDG.E.64 R16, desc[UR14][R14.64+0x18] ;  /* 0x0000180e0e107981 */ /* 0x000ea6000c1e1b00 */
[----:B------:R-:W-:Y:S02]  /*1b30*/  ISETP.NE.U32.AND P0, PT, R10, R7, PT ;  /* 0x000000070a00720c */ /* 0x000fe40003f05070 */
[----:B------:R-:W-:-:S04]  /*1b40*/  IADD3.X R10, PT, PT, RZ, R9, RZ, P1, !PT ;  /* 0x00000009ff0a7210 */ /* 0x000fc80000ffe4ff */
        /* <DEDUP_REMOVED lines=10> */
[----:B------:R-:W-:-:S03]  /*1bf0*/  @P0 IMAD.MOV.U32 R3, RZ, RZ, R10 ;  /* 0x000000ffff030224 */ /* 0x000fc600078e000a */
[----:B------:R-:W-:Y:S01]  /*1c00*/  @P0 IADD3 R4, PT, PT, R11, R19, RZ ;  /* 0x000000130b040210 */ /* 0x000fe20007ffe0ff */
[----:B------:R-:W-:Y:S06]  /*1c10*/  @P1 BRA `(.L_x_24) ;  /* 0x00000000005c1947 */ /* 0x000fec0003800000 */
[----:B------:R-:W0:Y:S01]  /*1c20*/  I2F.U32.RP R17, R16 ;  /* 0x0000001000117306 */ /* 0x000e220000209000 */
[----:B------:R-:W-:Y:S01]  /*1c30*/  IADD3 R19, PT, PT, RZ, -R16, RZ ;  /* 0x80000010ff137210 */ /* 0x000fe20007ffe0ff */
[----:B------:R-:W-:Y:S01]  /*1c40*/  HFMA2 R21, -RZ, RZ, 0, 0 ;  /* 0x00000000ff157431 */ /* 0x000fe200000001ff */
        /* <DEDUP_REMOVED lines=20> */
.L_x_24:
        /* <DEDUP_REMOVED lines=15> */
.L_x_25:
[----:B------:R-:W-:Y:S05]  /*1e80*/  BSYNC.RECONVERGENT B0 ;  /* 0x0000000000007941 */ /* 0x000fea0003800200 */
.L_x_23:
[----:B------:R-:W-:-:S04]  /*1e90*/  IADD3 R10, P1, PT, R8, 0x7, RZ ;  /* 0x00000007080a7810 */ /* 0x000fc80007f3e0ff */
[----:B------:R-:W-:Y:S02]  /*1ea0*/  ISETP.NE.U32.AND P0, PT, R10, R7, PT ;  /* 0x000000070a00720c */ /* 0x000fe40003f05070 */
[----:B------:R-:W-:-:S04]  /*1eb0*/  IADD3.X R10, PT, PT, RZ, R9, RZ, P1, !PT ;  /* 0x00000009ff0a7210 */ /* 0x000fc80000ffe4ff */
[----:B------:R-:W-:-:S13]  /*1ec0*/  ISETP.NE.AND.EX P0, PT, R10, UR4, PT, P0 ;  /* 0x000000040a007c0c */ /* 0x000fda000bf05300 */
[----:B------:R0:W2:Y:S01]  /*1ed0*/  @P0 LDG.E.64 R18, desc[UR14][R12.64+0x18] ;  /* 0x0000180e0c120981 */ /* 0x0000a2000c1e1b00 */
[----:B------:R-:W-:Y:S01]  /*1ee0*/  IADD3 R8, P1, PT, R8, 0x8, RZ ;  /* 0x0000000808087810 */ /* 0x000fe20007f3e0ff */
[----:B------:R-:W-:Y:S01]  /*1ef0*/  @P0 IMAD.MOV.U32 R11, RZ, RZ, R4 ;  /* 0x000000ffff0b0224 */ /* 0x000fe200078e0004 */
[----:B------:R-:W-:Y:S01]  /*1f00*/  @P0 MOV R10, R3 ;  /* 0x00000003000a0202 */ /* 0x000fe20000000f00 */
[----:B------:R-:W-:Y:S01]  /*1f10*/  UIADD3 UR10, UP0, UPT, UR10, -0x8, URZ ;  /* 0xfffffff80a0a7890 */ /* 0x000fe2000ff1e0ff */
[----:B------:R-:W-:Y:S01]  /*1f20*/  IADD3 R14, P3, PT, R14, 0x40, RZ ;  /* 0x000000400e0e7810 */ /* 0x000fe20007f7e0ff */
[----:B------:R-:W-:Y:S01]  /*1f30*/  IMAD.X R9, RZ, RZ, R9, P1 ;  /* 0x000000ffff097224 */ /* 0x000fe200008e0609 */
[----:B------:R-:W-:Y:S01]  /*1f40*/  ISETP.NE.U32.AND P1, PT, R8, R5, PT ;  /* 0x000000050800720c */ /* 0x000fe20003f25070 */
[----:B------:R-:W-:Y:S01]  /*1f50*/  UIADD3.X UR5, UPT, UPT, UR5, -0x1, URZ, UP0, !UPT ;  /* 0xffffffff05057890 */ /* 0x000fe200087fe4ff */
[----:B0-----:R-:W-:Y:S01]  /*1f60*/  IADD3 R12, P2, PT, R12, 0x40, RZ ;  /* 0x000000400c0c7810 */ /* 0x001fe20007f5e0ff */
[----:B------:R-:W-:Y:S01]  /*1f70*/  IMAD.X R15, RZ, RZ, R15, P3 ;  /* 0x000000ffff0f7224 */ /* 0x000fe200018e060f */
[----:B-1----:R-:W-:-:S02]  /*1f80*/  ISETP.NE.AND.EX P1, PT, R9, R6, PT, P1 ;  /* 0x000000060900720c */ /* 0x002fc40003f25310 */
[----:B------:R-:W-:Y:S01]  /*1f90*/  IADD3.X R13, PT, PT, RZ, R13, RZ, P2, !PT ;  /* 0x0000000dff0d7210 */ /* 0x000fe200017fe4ff */
[-C--:B--2---:R-:W-:Y:S02]  /*1fa0*/  @P0 IMAD R19, R19, R20.reuse, RZ ;  /* 0x0000001413130224 */ /* 0x084fe400078e02ff */
[----:B------:R-:W-:-:S04]  /*1fb0*/  @P0 IMAD.WIDE.U32 R10, R18, R20, R10 ;  /* 0x00000014120a0225 */ /* 0x000fc800078e000a */
[----:B------:R-:W-:Y:S01]  /*1fc0*/  @P0 IMAD R19, R18, R21, R19 ;  /* 0x0000001512130224 */ /* 0x000fe200078e0213 */
[----:B------:R-:W-:-:S03]  /*1fd0*/  @P0 MOV R3, R10 ;  /* 0x0000000a00030202 */ /* 0x000fc60000000f00 */
[----:B------:R-:W-:Y:S01]  /*1fe0*/  @P0 IMAD.IADD R4, R11, 0x1, R19 ;  /* 0x000000010b040824 */ /* 0x000fe200078e0213 */
[----:B------:R-:W-:Y:S06]  /*1ff0*/  @P1 BRA `(.L_x_26) ;  /* 0xffffffe000c41947 */ /* 0x000fec000383ffff */
.L_x_1:
[----:B------:R-:W-:-:S04]  /*2000*/  UISETP.NE.U32.AND UP0, UPT, UR16, URZ, UPT ;  /* 0x000000ff1000728c */ /* 0x000fc8000bf05070 */
[----:B------:R-:W-:-:S09]  /*2010*/  UISETP.NE.AND.EX UP0, UPT, URZ, URZ, UPT, UP0 ;  /* 0x000000ffff00728c */ /* 0x000fd2000bf05300 */
[----:B------:R-:W-:Y:S05]  /*2020*/  BRA.U !UP0, `(.L_x_0) ;  /* 0x0000001908b87547 */ /* 0x000fea000b800000 */
[----:B------:R-:W0:Y:S01]  /*2030*/  LDCU UR6, c[0x0][0x3a0] ;  /* 0x00007400ff0677ac */ /* 0x000e220008000800 */
[----:B------:R-:W-:-:S04]  /*2040*/  UISETP.GE.U32.AND UP0, UPT, UR16, 0x4, UPT ;  /* 0x000000041000788c */ /* 0x000fc8000bf06070 */
[----:B------:R-:W-:Y:S02]  /*2050*/  UISETP.GE.U32.AND.EX UP0, UPT, URZ, URZ, UPT, UP0 ;  /* 0x000000ffff00728c */ /* 0x000fe4000bf06100 */
[----:B0-----:R-:W-:-:S07]  /*2060*/  ULOP3.LUT UR6, UR6, 0x3, URZ, 0xc0, !UPT ;  /* 0x0000000306067892 */ /* 0x001fce000f8ec0ff */
[----:B------:R-:W-:Y:S05]  /*2070*/  BRA.U !UP0, `(.L_x_27) ;  /* 0x0000000d08bc7547 */ /* 0x000fea000b800000 */
[----:B------:R-:W0:Y:S01]  /*2080*/  LDCU.64 UR8, c[0x0][0x3a8] ;  /* 0x00007500ff0877ac */ /* 0x000e220008000a00 */
[C---:B------:R-:W-:Y:S02]  /*2090*/  SHF.L.U32 R7, R5.reuse, 0x3, RZ ;  /* 0x0000000305077819 */ /* 0x040fe400000006ff */
[----:B------:R-:W-:Y:S02]  /*20a0*/  SHF.L.U64.HI R8, R5, 0x3, R6 ;  /* 0x0000000305087819 */ /* 0x000fe40000010206 */
[----:B0-----:R-:W-:-:S04]  /*20b0*/  IADD3 R12, P0, PT, R7, UR8, RZ ;  /* 0x00000008070c7c10 */ /* 0x001fc8000ff1e0ff */
[----:B------:R-:W-:-:S05]  /*20c0*/  IADD3.X R13, PT, PT, R8, UR9, RZ, P0, !PT ;  /* 0x00000009080d7c10 */ /* 0x000fca00087fe4ff */
[----:B------:R-:W2:Y:S01]  /*20d0*/  LDG.E.64 R14, desc[UR14][R12.64] ;  /* 0x0000000e0c0e7981 */ /* 0x000ea2000c1e1b00 */
[----:B------:R-:W-:Y:S01]  /*20e0*/  BSSY.RECONVERGENT B0, `(.L_x_28) ;  /* 0x000002a000007945 */ /* 0x000fe20003800200 */
[----:B--2---:R-:W-:-:S04]  /*20f0*/  LOP3.LUT R9, R17, R15, RZ, 0xfc, !PT ;  /* 0x0000000f11097212 */ /* 0x004fc800078efcff */
[----:B------:R-:W-:-:S13]  /*2100*/  ISETP.NE.U32.AND P0, PT, R9, RZ, PT ;  /* 0x000000ff0900720c */ /* 0x000fda0003f05070 */
[----:B------:R-:W-:Y:S05]  /*2110*/  @P0 BRA `(.L_x_29) ;  /* 0x00000000005c0947 */ /* 0x000fea0003800000 */
[----:B------:R-:W0:Y:S01]  /*2120*/  I2F.U32.RP R9, R14 ;  /* 0x0000000e00097306 */ /* 0x000e220000209000 */
[----:B------:R-:W-:Y:S01]  /*2130*/  IADD3 R15, PT, PT, RZ, -R14, RZ ;  /* 0x8000000eff0f7210 */ /* 0x000fe20007ffe0ff */
[----:B------:R-:W-:Y:S01]  /*2140*/  HFMA2 R19, -RZ, RZ, 0, 0 ;  /* 0x00000000ff137431 */ /* 0x000fe200000001ff */
[----:B------:R-:W-:-:S05]  /*2150*/  ISETP.NE.U32.AND P2, PT, R14, RZ, PT ;  /* 0x000000ff0e00720c */ /* 0x000fca0003f45070 */
[----:B0-----:R-:W0:Y:S02]  /*2160*/  MUFU.RCP R9, R9 ;  /* 0x0000000900097308 */ /* 0x001e240000001000 */
[----:B0-----:R-:W-:Y:S02]  /*2170*/  VIADD R10, R9, 0xffffffe ;  /* 0x0ffffffe090a7836 */ /* 0x001fe40000000000 */
[----:B------:R-:W-:-:S04]  /*2180*/  IMAD.MOV.U32 R9, RZ, RZ, RZ ;  /* 0x000000ffff097224 */ /* 0x000fc800078e00ff */
[----:B------:R0:W1:Y:S02]  /*2190*/  F2I.FTZ.U32.TRUNC.NTZ R11, R10 ;  /* 0x0000000a000b7305 */ /* 0x000064000021f000 */
[----:B0-----:R-:W-:Y:S02]  /*21a0*/  IMAD.MOV.U32 R10, RZ, RZ, RZ ;  /* 0x000000ffff0a7224 */ /* 0x001fe400078e00ff */
[----:B-1----:R-:W-:-:S04]  /*21b0*/  IMAD R15, R15, R11, RZ ;  /* 0x0000000b0f0f7224 */ /* 0x002fc800078e02ff */
        /* <DEDUP_REMOVED lines=13> */
.L_x_29:
[----:B------:R-:W-:Y:S01]  /*2290*/  IMAD.MOV.U32 R21, RZ, RZ, R17 ;  /* 0x000000ffff157224 */ /* 0x000fe200078e0011 */
[----:B------:R-:W-:Y:S01]  /*22a0*/  MOV R18, R14 ;  /* 0x0000000e00127202 */ /* 0x000fe20000000f00 */
[----:B------:R-:W-:Y:S01]  /*22b0*/  IMAD.MOV.U32 R11, RZ, RZ, R15 ;  /* 0x000000ffff0b7224 */ /* 0x000fe200078e000f */
[----:B------:R-:W-:-:S07]  /*22c0*/  MOV R10, 0x22e0 ;  /* 0x000022e0000a7802 */ /* 0x000fce0000000f00 */
[----:B------:R-:W-:Y:S05]  /*22d0*/  CALL.REL.NOINC `($__internal_0_$__cuda_sm20_div_u64) ;  /* 0x0000001800307944 */ /* 0x000fea0003c00000 */
[----:B------:R-:W-:Y:S01]  /*22e0*/  IADD3 R11, P0, PT, RZ, -R19, RZ ;  /* 0x80000013ff0b7210 */ /* 0x000fe20007f1e0ff */
[----:B------:R-:W-:Y:S01]  /*22f0*/  IMAD.MOV.U32 R16, RZ, RZ, R22 ;  /* 0x000000ffff107224 */ /* 0x000fe200078e0016 */
[-C--:B------:R-:W-:Y:S02]  /*2300*/  LOP3.LUT R19, R19, R18.reuse, RZ, 0x3c, !PT ;  /* 0x0000001213137212 */ /* 0x080fe400078e3cff */
[-C--:B------:R-:W-:Y:S01]  /*2310*/  IADD3.X R9, PT, PT, RZ, ~R18.reuse, RZ, P0, !PT ;  /* 0x80000012ff097210 */ /* 0x080fe200007fe4ff */
[----:B------:R-:W-:Y:S01]  /*2320*/  IMAD.WIDE.U32 R16, R14, R11, R16 ;  /* 0x0000000b0e107225 */ /* 0x000fe200078e0010 */
[----:B------:R-:W-:-:S03]  /*2330*/  LOP3.LUT R18, R19, R18, RZ, 0x3c, !PT ;  /* 0x0000001213127212 */ /* 0x000fc600078e3cff */
[----:B------:R-:W-:Y:S01]  /*2340*/  IMAD R9, R9, R14, RZ ;  /* 0x0000000e09097224 */ /* 0x000fe200078e02ff */
[----:B------:R-:W-:-:S03]  /*2350*/  LOP3.LUT R19, R19, R18, RZ, 0x3c, !PT ;  /* 0x0000001213137212 */ /* 0x000fc600078e3cff */
[----:B------:R-:W-:-:S05]  /*2360*/  IMAD R9, R15, R11, R9 ;  /* 0x0000000b0f097224 */ /* 0x000fca00078e0209 */
[----:B------:R-:W-:-:S07]  /*2370*/  IADD3 R9, PT, PT, R17, R9, RZ ;  /* 0x0000000911097210 */ /* 0x000fce0007ffe0ff */
.L_x_30:
[----:B------:R-:W-:Y:S05]  /*2380*/  BSYNC.RECONVERGENT B0 ;  /* 0x0000000000007941 */ /* 0x000fea0003800200 */
.L_x_28:
[----:B------:R-:W0:Y:S01]  /*2390*/  LDC R10, c[0x0][0x388] ;  /* 0x0000e200ff0a7b82 */ /* 0x000e220000000800 */
[----:B------:R-:W1:Y:S01]  /*23a0*/  LDCU.64 UR8, c[0x0][0x3b8] ;  /* 0x00007700ff0877ac */ /* 0x000e620008000a00 */
[----:B------:R-:W2:Y:S01]  /*23b0*/  LDG.E.64 R28, desc[UR14][R12.64+0x8] ;  /* 0x0000080e0c1c7981 */ /* 0x000ea2000c1e1b00 */
[----:B-1----:R-:W-:-:S04]  /*23c0*/  IADD3 R14, P1, PT, R7, UR8, RZ ;  /* 0x00000008070e7c10 */ /* 0x002fc8000ff3e0ff */
[----:B------:R-:W-:Y:S02]  /*23d0*/  IADD3.X R15, PT, PT, R8, UR9, RZ, P1, !PT ;  /* 0x00000009080f7c10 */ /* 0x000fe40008ffe4ff */
[----:B0-----:R-:W-:-:S04]  /*23e0*/  ISETP.NE.U32.AND P0, PT, R5, R10, PT ;  /* 0x0000000a0500720c */ /* 0x001fc80003f05070 */
[----:B------:R-:W-:-:S13]  /*23f0*/  ISETP.NE.AND.EX P0, PT, R6, UR4, PT, P0 ;  /* 0x0000000406007c0c */ /* 0x000fda000bf05300 */
[----:B------:R-:W3:Y:S01]  /*2400*/  @P0 LDG.E.64 R10, desc[UR14][R14.64] ;  /* 0x0000000e0e0a0981 */ /* 0x000ee2000c1e1b00 */
[----:B------:R-:W-:Y:S01]  /*2410*/  @P0 MOV R21, R4 ;  /* 0x0000000400150202 */ /* 0x000fe20000000f00 */
[----:B------:R-:W-:Y:S01]  /*2420*/  @P0 IMAD.MOV.U32 R20, RZ, RZ, R3 ;  /* 0x000000ffff140224 */ /* 0x000fe200078e0003 */
[----:B------:R-:W-:Y:S01]  /*2430*/  BSSY.RECONVERGENT B0, `(.L_x_31) ;  /* 0x0000030000007945 */ /* 0x000fe20003800200 */
[----:B--2---:R-:W-:-:S04]  /*2440*/  LOP3.LUT R7, R9, R29, RZ, 0xfc, !PT ;  /* 0x0000001d09077212 */ /* 0x004fc800078efcff */
[----:B------:R-:W-:Y:S01]  /*2450*/  ISETP.NE.U32.AND P1, PT, R7, RZ, PT ;  /* 0x000000ff0700720c */ /* 0x000fe20003f25070 */
        /* <DEDUP_REMOVED lines=29> */
.L_x_32:
[----:B------:R-:W-:Y:S01]  /*2630*/  IMAD.MOV.U32 R22, RZ, RZ, R16 ;  /* 0x000000ffff167224 */ /* 0x000fe200078e0010 */
[----:B------:R-:W-:Y:S01]  /*2640*/  MOV R21, R9 ;  /* 0x0000000900157202 */ /* 0x000fe20000000f00 */
[----:B------:R-:W-:Y:S01]  /*2650*/  IMAD.MOV.U32 R18, RZ, RZ, R28 ;  /* 0x000000ffff127224 */ /* 0x000fe200078e001c */
[----:B------:R-:W-:Y:S02]  /*2660*/  MOV R11, R29 ;  /* 0x0000001d000b7202 */ /* 0x000fe40000000f00 */
[----:B------:R-:W-:-:S07]  /*2670*/  MOV R10, 0x2690 ;  /* 0x00002690000a7802 */ /* 0x000fce0000000f00 */
[----:B------:R-:W-:Y:S05]  /*2680*/  CALL.REL.NOINC `($__internal_0_$__cuda_sm20_div_u64) ;  /* 0x0000001400447944 */ /* 0x000fea0003c00000 */
[----:B------:R-:W-:Y:S02]  /*2690*/  IADD3 R11, P0, PT, RZ, -R19, RZ ;  /* 0x80000013ff0b7210 */ /* 0x000fe40007f1e0ff */
[----:B------:R-:W-:Y:S02]  /*26a0*/  MOV R17, R9 ;  /* 0x0000000900117202 */ /* 0x000fe40000000f00 */
[-C--:B------:R-:W-:Y:S01]  /*26b0*/  LOP3.LUT R19, R19, R18.reuse, RZ, 0x3c, !PT ;  /* 0x0000001213137212 */ /* 0x080fe200078e3cff */
[----:B------:R-:W-:Y:S02]  /*26c0*/  IMAD.X R7, RZ, RZ, ~R18, P0 ;  /* 0x000000ffff077224 */ /* 0x000fe400000e0e12 */
[----:B------:R-:W-:Y:S01]  /*26d0*/  IMAD.WIDE.U32 R16, R28, R11, R16 ;  /* 0x0000000b1c107225 */ /* 0x000fe200078e0010 */
[----:B------:R-:W-:-:S03]  /*26e0*/  LOP3.LUT R18, R19, R18, RZ, 0x3c, !PT ;  /* 0x0000001213127212 */ /* 0x000fc600078e3cff */
[----:B------:R-:W-:Y:S01]  /*26f0*/  IMAD R7, R7, R28, RZ ;  /* 0x0000001c07077224 */ /* 0x000fe200078e02ff */
[----:B------:R-:W-:-:S03]  /*2700*/  LOP3.LUT R19, R19, R18, RZ, 0x3c, !PT ;  /* 0x0000001213137212 */ /* 0x000fc600078e3cff */
[----:B------:R-:W-:-:S04]  /*2710*/  IMAD R7, R29, R11, R7 ;  /* 0x0000000b1d077224 */ /* 0x000fc800078e0207 */
[----:B------:R-:W-:-:S07]  /*2720*/  IMAD.IADD R7, R17, 0x1, R7 ;  /* 0x0000000111077824 */ /* 0x000fce00078e0207 */
.L_x_33:
[----:B------:R-:W-:Y:S05]  /*2730*/  BSYNC.RECONVERGENT B0 ;  /* 0x0000000000007941 */ /* 0x000fea0003800200 */
.L_x_31:
[----:B------:R-:W0:Y:S01]  /*2740*/  LDC R9, c[0x0][0x388] ;  /* 0x0000e200ff097b82 */ /* 0x000e220000000800 */
[----:B------:R-:W-:-:S04]  /*2750*/  IADD3 R8, P1, PT, R5, 0x1, RZ ;  /* 0x0000000105087810 */ /* 0x000fc80007f3e0ff */
[----:B0-----:R-:W-:Y:S02]  /*2760*/  ISETP.NE.U32.AND P0, PT, R8, R9, PT ;  /* 0x000000090800720c */ /* 0x001fe40003f05070 */
[----:B------:R-:W-:-:S04]  /*2770*/  IADD3.X R8, PT, PT, RZ, R6, RZ, P1, !PT ;  /* 0x00000006ff087210 */ /* 0x000fc80000ffe4ff */
[----:B------:R-:W-:Y:S02]  /*2780*/  ISETP.NE.AND.EX P0, PT, R8, UR4, PT, P0 ;  /* 0x0000000408007c0c */ /* 0x000fe4000bf05300 */
[----:B------:R-:W2:Y:S11]  /*2790*/  LDG.E.64 R8, desc[UR14][R12.64+0x10] ;  /* 0x0000100e0c087981 */ /* 0x000eb6000c1e1b00 */
        /* <DEDUP_REMOVED lines=35> */
.L_x_35:
        /* <DEDUP_REMOVED lines=16> */
.L_x_36:
[----:B------:R-:W-:Y:S05]  /*2ad0*/  BSYNC.RECONVERGENT B0 ;  /* 0x0000000000007941 */ /* 0x000fea0003800200 */
.L_x_34:
[----:B------:R-:W0:Y:S01]  /*2ae0*/  LDC R9, c[0x0][0x388] ;  /* 0x0000e200ff097b82 */ /* 0x000e220000000800 */
[----:B------:R-:W-:Y:S01]  /*2af0*/  IADD3 R8, P1, PT, R5, 0x2, RZ ;  /* 0x0000000205087810 */ /* 0x000fe20007f3e0ff */
[----:B------:R-:W2:Y:S03]  /*2b00*/  LDG.E.64 R12, desc[UR14][R12.64+0x18] ;  /* 0x0000180e0c0c7981 */ /* 0x000ea6000c1e1b00 */
[----:B0-----:R-:W-:Y:S02]  /*2b10*/  ISETP.NE.U32.AND P0, PT, R8, R9, PT ;  /* 0x000000090800720c */ /* 0x001fe40003f05070 */
        /* <DEDUP_REMOVED lines=17> */
[----:B------:R-:W-:Y:S01]  /*2c30*/  ISETP.NE.U32.AND P2, PT, R12, RZ, PT ;  /* 0x000000ff0c00720c */ /* 0x000fe20003f45070 */
[----:B------:R-:W-:-:S04]  /*2c40*/  IMAD.MOV.U32 R17, RZ, RZ, RZ ;  /* 0x000000ffff117224 */ /* 0x000fc800078e00ff */
[----:B0-----:R-:W0:Y:S02]  /*2c50*/  MUFU.RCP R7, R7 ;  /* 0x0000000700077308 */ /* 0x001e240000001000 */
[----:B0-----:R-:W-:-:S06]  /*2c60*/  VIADD R8, R7, 0xffffffe ;  /* 0x0ffffffe07087836 */ /* 0x001fcc0000000000 */
        /* <DEDUP_REMOVED lines=16> */
.L_x_38:
        /* <DEDUP_REMOVED lines=16> */
.L_x_39:
[----:B------:R-:W-:Y:S05]  /*2e70*/  BSYNC.RECONVERGENT B0 ;  /* 0x0000000000007941 */ /* 0x000fea0003800200 */
.L_x_37:
[----:B------:R-:W0:Y:S01]  /*2e80*/  LDC R8, c[0x0][0x388] ;  /* 0x0000e200ff087b82 */ /* 0x000e220000000800 */
[----:B------:R-:W-:-:S04]  /*2e90*/  IADD3 R7, P1, PT, R5, 0x3, RZ ;  /* 0x0000000305077810 */ /* 0x000fc80007f3e0ff */
[----:B0-----:R-:W-:Y:S02]  /*2ea0*/  ISETP.NE.U32.AND P0, PT, R7, R8, PT ;  /* 0x000000080700720c */ /* 0x001fe40003f05070 */
[----:B------:R-:W-:-:S04]  /*2eb0*/  IADD3.X R7, PT, PT, RZ, R6, RZ, P1, !PT ;  /* 0x00000006ff077210 */ /* 0x000fc80000ffe4ff */
[----:B------:R-:W-:-:S13]  /*2ec0*/  ISETP.NE.AND.EX P0, PT, R7, UR4, PT, P0 ;  /* 0x0000000407007c0c */ /* 0x000fda000bf05300 */
[----:B------:R-:W2:Y:S01]  /*2ed0*/  @P0 LDG.E.64 R14, desc[UR14][R14.64+0x18] ;  /* 0x0000180e0e0e0981 */ /* 0x000ea2000c1e1b00 */
[----:B------:R-:W-:Y:S01]  /*2ee0*/  @P0 MOV R9, R4 ;  /* 0x0000000400090202 */ /* 0x000fe20000000f00 */
[----:B------:R-:W-:Y:S01]  /*2ef0*/  @P0 IMAD.MOV.U32 R8, RZ, RZ, R3 ;  /* 0x000000ffff080224 */ /* 0x000fe200078e0003 */
[----:B------:R-:W-:-:S05]  /*2f00*/  IADD3 R5, P1, PT, R5, 0x4, RZ ;  /* 0x0000000405057810 */ /* 0x000fca0007f3e0ff */
[----:B------:R-:W-:Y:S02]  /*2f10*/  IMAD.X R6, RZ, RZ, R6, P1 ;  /* 0x000000ffff067224 */ /* 0x000fe400008e0606 */
[-C--:B--2---:R-:W-:Y:S02]  /*2f20*/  @P0 IMAD R7, R15, R18.reuse, RZ ;  /* 0x000000120f070224 */ /* 0x084fe400078e02ff */
[----:B------:R-:W-:-:S04]  /*2f30*/  @P0 IMAD.WIDE.U32 R8, R14, R18, R8 ;  /* 0x000000120e080225 */ /* 0x000fc800078e0008 */
[----:B------:R-:W-:Y:S01]  /*2f40*/  @P0 IMAD R7, R14, R19, R7 ;  /* 0x000000130e070224 */ /* 0x000fe200078e0207 */
[----:B------:R-:W-:-:S03]  /*2f50*/  @P0 MOV R3, R8 ;  /* 0x0000000800030202 */ /* 0x000fc60000000f00 */
[----:B------:R-:W-:-:S07]  /*2f60*/  @P0 IMAD.IADD R4, R9, 0x1, R7 ;  /* 0x0000000109040824 */ /* 0x000fce00078e0207 */
.L_x_27:
[----:B------:R-:W-:-:S04]  /*2f70*/  UISETP.NE.U32.AND UP0, UPT, UR6, URZ, UPT ;  /* 0x000000ff0600728c */ /* 0x000fc8000bf05070 */
[----:B------:R-:W-:-:S09]  /*2f80*/  UISETP.NE.AND.EX UP0, UPT, URZ, URZ, UPT, UP0 ;  /* 0x000000ffff00728c */ /* 0x000fd2000bf05300 */
[----:B------:R-:W-:Y:S05]  /*2f90*/  BRA.U !UP0, `(.L_x_0) ;  /* 0x0000000908dc7547 */ /* 0x000fea000b800000 */
[----:B------:R-:W-:-:S04]  /*2fa0*/  UISETP.NE.U32.AND UP0, UPT, UR6, 0x1, UPT ;  /* 0x000000010600788c */ /* 0x000fc8000bf05070 */
[----:B------:R-:W-:-:S09]  /*2fb0*/  UISETP.NE.AND.EX UP0, UPT, URZ, URZ, UPT, UP0 ;  /* 0x000000ffff00728c */ /* 0x000fd2000bf05300 */
        /* <DEDUP_REMOVED lines=34> */
.L_x_42:
        /* <DEDUP_REMOVED lines=15> */
.L_x_43:
[----:B------:R-:W-:Y:S05]  /*32d0*/  BSYNC.RECONVERGENT B0 ;  /* 0x0000000000007941 */ /* 0x000fea0003800200 */
.L_x_41:
        /* <DEDUP_REMOVED lines=42> */
.L_x_45:
        /* <DEDUP_REMOVED lines=15> */
.L_x_46:
[----:B------:R-:W-:Y:S05]  /*3670*/  BSYNC.RECONVERGENT B0 ;  /* 0x0000000000007941 */ /* 0x000fea0003800200 */
.L_x_44:
[----:B------:R-:W0:Y:S01]  /*3680*/  LDC R8, c[0x0][0x388] ;  /* 0x0000e200ff087b82 */ /* 0x000e220000000800 */
[----:B------:R-:W-:-:S04]  /*3690*/  IADD3 R7, P1, PT, R5, 0x1, RZ ;  /* 0x0000000105077810 */ /* 0x000fc80007f3e0ff */
[----:B0-----:R-:W-:Y:S01]  /*36a0*/  ISETP.NE.U32.AND P0, PT, R7, R8, PT ;  /* 0x000000080700720c */ /* 0x001fe20003f05070 */
[----:B------:R-:W-:-:S05]  /*36b0*/  IMAD.X R7, RZ, RZ, R6, P1 ;  /* 0x000000ffff077224 */ /* 0x000fca00008e0606 */
[----:B------:R-:W-:-:S13]  /*36c0*/  ISETP.NE.AND.EX P0, PT, R7, UR4, PT, P0 ;  /* 0x0000000407007c0c */ /* 0x000fda000bf05300 */
[----:B------:R-:W2:Y:S01]  /*36d0*/  @P0 LDG.E.64 R14, desc[UR14][R14.64+0x8] ;  /* 0x0000080e0e0e0981 */ /* 0x000ea2000c1e1b00 */
[----:B------:R-:W-:Y:S01]  /*36e0*/  @P0 MOV R8, R3 ;  /* 0x0000000300080202 */ /* 0x000fe20000000f00 */
[----:B------:R-:W-:Y:S01]  /*36f0*/  @P0 IMAD.MOV.U32 R9, RZ, RZ, R4 ;  /* 0x000000ffff090224 */ /* 0x000fe200078e0004 */
[----:B------:R-:W-:-:S04]  /*3700*/  IADD3 R5, P1, PT, R5, 0x2, RZ ;  /* 0x0000000205057810 */ /* 0x000fc80007f3e0ff */
[----:B------:R-:W-:Y:S01]  /*3710*/  IADD3.X R6, PT, PT, RZ, R6, RZ, P1, !PT ;  /* 0x00000006ff067210 */ /* 0x000fe20000ffe4ff */
[-C--:B--2---:R-:W-:Y:S02]  /*3720*/  @P0 IMAD R7, R15, R18.reuse, RZ ;  /* 0x000000120f070224 */ /* 0x084fe400078e02ff */
[----:B------:R-:W-:-:S04]  /*3730*/  @P0 IMAD.WIDE.U32 R8, R14, R18, R8 ;  /* 0x000000120e080225 */ /* 0x000fc800078e0008 */
[----:B------:R-:W-:Y:S02]  /*3740*/  @P0 IMAD R7, R14, R19, R7 ;  /* 0x000000130e070224 */ /* 0x000fe400078e0207 */
[----:B------:R-:W-:-:S03]  /*3750*/  @P0 IMAD.MOV.U32 R3, RZ, RZ, R8 ;  /* 0x000000ffff030224 */ /* 0x000fc600078e0008 */
[----:B------:R-:W-:-:S07]  /*3760*/  @P0 IADD3 R4, PT, PT, R9, R7, RZ ;  /* 0x0000000709040210 */ /* 0x000fce0007ffe0ff */
.L_x_40:
[----:B------:R-:W0:Y:S02]  /*3770*/  LDCU UR5, c[0x0][0x3a0] ;  /* 0x00007400ff0577ac */ /* 0x000e240008000800 */
[----:B0-----:R-:W-:-:S04]  /*3780*/  ULOP3.LUT UR5, UR5, 0x1, URZ, 0xc0, !UPT ;  /* 0x0000000105057892 */ /* 0x001fc8000f8ec0ff */
[----:B------:R-:W-:-:S04]  /*3790*/  UISETP.NE.U32.AND UP0, UPT, UR5, 0x1, UPT ;  /* 0x000000010500788c */ /* 0x000fc8000bf05070 */
[----:B------:R-:W-:-:S09]  /*37a0*/  UISETP.NE.U32.AND.EX UP0, UPT, URZ, URZ, UPT, UP0 ;  /* 0x000000ffff00728c */ /* 0x000fd2000bf05100 */
[----:B------:R-:W-:Y:S05]  /*37b0*/  BRA.U UP0, `(.L_x_0) ;  /* 0x0000000100d47547 */ /* 0x000fea000b800000 */
[----:B------:R-:W0:Y:S01]  /*37c0*/  LDCU.64 UR8, c[0x0][0x3a8] ;  /* 0x00007500ff0877ac */ /* 0x000e220008000a00 */
[C---:B------:R-:W-:Y:S01]  /*37d0*/  IMAD.SHL.U32 R7, R5.reuse, 0x8, RZ ;  /* 0x0000000805077824 */ /* 0x040fe200078e00ff */
[----:B------:R-:W-:-:S04]  /*37e0*/  SHF.L.U64.HI R8, R5, 0x3, R6 ;  /* 0x0000000305087819 */ /* 0x000fc80000010206 */
[----:B0-----:R-:W-:-:S04]  /*37f0*/  IADD3 R10, P0, PT, R7, UR8, RZ ;  /* 0x00000008070a7c10 */ /* 0x001fc8000ff1e0ff */
[----:B------:R-:W-:-:S06]  /*3800*/  IADD3.X R11, PT, PT, R8, UR9, RZ, P0, !PT ;  /* 0x00000009080b7c10 */ /* 0x000fcc00087fe4ff */
[----:B------:R-:W2:Y:S01]  /*3810*/  LDG.E.64 R10, desc[UR14][R10.64] ;  /* 0x0000000e0a0a7981 */ /* 0x000ea2000c1e1b00 */
[----:B------:R-:W-:Y:S01]  /*3820*/  BSSY.RECONVERGENT B0, `(.L_x_47) ;  /* 0x000001f000007945 */ /* 0x000fe20003800200 */
[----:B--2---:R-:W-:-:S04]  /*3830*/  LOP3.LUT R9, R17, R11, RZ, 0xfc, !PT ;  /* 0x0000000b11097212 */ /* 0x004fc800078efcff */
[----:B------:R-:W-:-:S13]  /*3840*/  ISETP.NE.U32.AND P0, PT, R9, RZ, PT ;  /* 0x000000ff0900720c */ /* 0x000fda0003f05070 */
[----:B------:R-:W-:Y:S05]  /*3850*/  @P0 BRA `(.L_x_48) ;  /* 0x0000000000500947 */ /* 0x000fea0003800000 */
[----:B------:R-:W0:Y:S01]  /*3860*/  I2F.U32.RP R9, R10 ;  /* 0x0000000a00097306 */ /* 0x000e220000209000 */
[----:B------:R-:W-:Y:S01]  /*3870*/  IMAD.MOV R11, RZ, RZ, -R10 ;  /* 0x000000ffff0b7224 */ /* 0x000fe200078e0a0a */
[----:B------:R-:W-:Y:S01]  /*3880*/  ISETP.NE.U32.AND P2, PT, R10, RZ, PT ;  /* 0x000000ff0a00720c */ /* 0x000fe20003f45070 */
[----:B------:R-:W-:-:S05]  /*3890*/  IMAD.MOV.U32 R19, RZ, RZ, RZ ;  /* 0x000000ffff137224 */ /* 0x000fca00078e00ff */
[----:B0-----:R-:W0:Y:S02]  /*38a0*/  MUFU.RCP R9, R9 ;  /* 0x0000000900097308 */ /* 0x001e240000001000 */
[----:B0-----:R-:W-:-:S06]  /*38b0*/  IADD3 R12, PT, PT, R9, 0xffffffe, RZ ;  /* 0x0ffffffe090c7810 */ /* 0x001fcc0007ffe0ff */
[----:B------:R0:W1:Y:S02]  /*38c0*/  F2I.FTZ.U32.TRUNC.NTZ R13, R12 ;  /* 0x0000000c000d7305 */ /* 0x000064000021f000 */
[----:B0-----:R-:W-:Y:S02]  /*38d0*/  HFMA2 R12, -RZ, RZ, 0, 0 ;  /* 0x00000000ff0c7431 */ /* 0x001fe400000001ff */
[----:B-1----:R-:W-:-:S04]  /*38e0*/  IMAD R11, R11, R13, RZ ;  /* 0x0000000d0b0b7224 */ /* 0x002fc800078e02ff */
        /* <DEDUP_REMOVED lines=9> */
[----:B------:R-:W-:Y:S01]  /*3980*/  @!P2 LOP3.LUT R18, RZ, R10, RZ, 0x33, !PT ;  /* 0x0000000aff12a212 */ /* 0x000fe200078e33ff */
[----:B------:R-:W-:Y:S06]  /*3990*/  BRA `(.L_x_49) ;  /* 0x00000000001c7947 */ /* 0x000fec0003800000 */
.L_x_48:
[----:B------:R-:W-:Y:S01]  /*39a0*/  MOV R18, R10 ;  /* 0x0000000a00127202 */ /* 0x000fe20000000f00 */
[----:B------:R-:W-:Y:S01]  /*39b0*/  IMAD.MOV.U32 R21, RZ, RZ, R17 ;  /* 0x000000ffff157224 */ /* 0x000fe200078e0011 */
[----:B------:R-:W-:-:S07]  /*39c0*/  MOV R10, 0x39e0 ;  /* 0x000039e0000a7802 */ /* 0x000fce0000000f00 */
[----:B------:R-:W-:Y:S05]  /*39d0*/  CALL.REL.NOINC `($__internal_0_$__cuda_sm20_div_u64) ;  /* 0x0000000000707944 */ /* 0x000fea0003c00000 */
[----:B------:R-:W-:-:S04]  /*39e0*/  LOP3.LUT R19, R19, R18, RZ, 0x3c, !PT ;  /* 0x0000001213137212 */ /* 0x000fc800078e3cff */
[----:B------:R-:W-:-:S04]  /*39f0*/  LOP3.LUT R18, R19, R18, RZ, 0x3c, !PT ;  /* 0x0000001213127212 */ /* 0x000fc800078e3cff */
[----:B------:R-:W-:-:S07]  /*3a00*/  LOP3.LUT R19, R19, R18, RZ, 0x3c, !PT ;  /* 0x0000001213137212 */ /* 0x000fce00078e3cff */
.L_x_49:
[----:B------:R-:W-:Y:S05]  /*3a10*/  BSYNC.RECONVERGENT B0 ;  /* 0x0000000000007941 */ /* 0x000fea0003800200 */
.L_x_47:
[----:B------:R-:W0:Y:S02]  /*3a20*/  LDC R10, c[0x0][0x388] ;  /* 0x0000e200ff0a7b82 */ /* 0x000e240000000800 */
[----:B0-----:R-:W-:-:S04]  /*3a30*/  ISETP.NE.U32.AND P0, PT, R5, R10, PT ;  /* 0x0000000a0500720c */ /* 0x001fc80003f05070 */
[----:B------:R-:W-:-:S13]  /*3a40*/  ISETP.NE.AND.EX P0, PT, R6, UR4, PT, P0 ;  /* 0x0000000406007c0c */ /* 0x000fda000bf05300 */
[----:B------:R-:W-:Y:S05]  /*3a50*/  @!P0 BRA `(.L_x_0) ;  /* 0x00000000002c8947 */ /* 0x000fea0003800000 */
[----:B------:R-:W0:Y:S02]  /*3a60*/  LDCU.64 UR8, c[0x0][0x3b8] ;  /* 0x00007700ff0877ac */ /* 0x000e240008000a00 */
[----:B0-----:R-:W-:-:S04]  /*3a70*/  IADD3 R6, P0, PT, R7, UR8, RZ ;  /* 0x0000000807067c10 */ /* 0x001fc8000ff1e0ff */
[----:B------:R-:W-:-:S06]  /*3a80*/  IADD3.X R7, PT, PT, R8, UR9, RZ, P0, !PT ;  /* 0x0000000908077c10 */ /* 0x000fcc00087fe4ff */
[----:B------:R-:W2:Y:S01]  /*3a90*/  LDG.E.64 R6, desc[UR14][R6.64] ;  /* 0x0000000e06067981 */ /* 0x000ea2000c1e1b00 */
[----:B------:R-:W-:Y:S01]  /*3aa0*/  MOV R5, R4 ;  /* 0x0000000400057202 */ /* 0x000fe20000000f00 */
[----:B------:R-:W-:Y:S02]  /*3ab0*/  IMAD.MOV.U32 R4, RZ, RZ, R3 ;  /* 0x000000ffff047224 */ /* 0x000fe400078e0003 */
[-C--:B--2---:R-:W-:Y:S02]  /*3ac0*/  IMAD R9, R7, R18.reuse, RZ ;  /* 0x0000001207097224 */ /* 0x084fe400078e02ff */
[----:B------:R-:W-:-:S04]  /*3ad0*/  IMAD.WIDE.U32 R4, R6, R18, R4 ;  /* 0x0000001206047225 */ /* 0x000fc800078e0004 */
[----:B------:R-:W-:Y:S01]  /*3ae0*/  IMAD R9, R6, R19, R9 ;  /* 0x0000001306097224 */ /* 0x000fe200078e0209 */
[----:B------:R-:W-:-:S03]  /*3af0*/  MOV R3, R4 ;  /* 0x0000000400037202 */ /* 0x000fc60000000f00 */
[----:B------:R-:W-:-:S07]  /*3b00*/  IMAD.IADD R4, R5, 0x1, R9 ;  /* 0x0000000105047824 */ /* 0x000fce00078e0209 */
.L_x_0:
[----:B------:R-:W0:Y:S02]  /*3b10*/  LDCU.64 UR8, c[0x0][0x380] ;  /* 0x00007000ff0877ac */ /* 0x000e240008000a00 */
[----:B0-----:R-:W-:-:S04]  /*3b20*/  LEA R6, P0, R0, UR8, 0x2 ;  /* 0x0000000800067c11 */ /* 0x001fc8000f8010ff */
[----:B------:R-:W-:Y:S01]  /*3b30*/  LEA.HI.X R7, R0, UR9, R2, 0x2, P0 ;  /* 0x0000000900077c11 */ /* 0x000fe200080f1402 */
[----:B------:R-:W0:Y:S05]  /*3b40*/  LDCU.64 UR8, c[0x0][0x390] ;  /* 0x00007200ff0877ac */ /* 0x000e2a0008000a00 */
[----:B------:R-:W2:Y:S01]  /*3b50*/  LDG.E R7, desc[UR14][R6.64] ;  /* 0x0000000e06077981 */ /* 0x000ea2000c1e1900 */
[----:B0-----:R-:W-:-:S04]  /*3b60*/  LEA R2, P0, R3, UR8, 0x2 ;  /* 0x0000000803027c11 */ /* 0x001fc8000f8010ff */
[----:B------:R-:W-:-:S05]  /*3b70*/  LEA.HI.X R3, R3, UR9, R4, 0x2, P0 ;  /* 0x0000000903037c11 */ /* 0x000fca00080f1404 */
[----:B--2---:R-:W-:Y:S01]  /*3b80*/  REDG.E.ADD.F32.FTZ.RN.STRONG.GPU desc[UR14][R2.64], R7 ;  /* 0x00000007020079a6 */ /* 0x004fe2000c12f30e */
[----:B------:R-:W-:Y:S05]  /*3b90*/  EXIT ;  /* 0x000000000000794d */ /* 0x000fea0003800000 */
        .weak           $__internal_0_$__cuda_sm20_div_u64
        .type           $__internal_0_$__cuda_sm20_div_u64,@function
        .size           $__internal_0_$__cuda_sm20_div_u64,(.L_x_51 - $__internal_0_$__cuda_sm20_div_u64)
$__internal_0_$__cuda_sm20_div_u64:
[----:B------:R-:W-:-:S06]  /*3ba0*/  MOV R19, R11 ;  /* 0x0000000b00137202 */ /* 0x000fcc0000000f00 */
[----:B------:R-:W0:Y:S08]  /*3bb0*/  I2F.U64.RP R19, R18 ;  /* 0x0000001200137312 */ /* 0x000e300000309000 */
[----:B0-----:R-:W0:Y:S02]  /*3bc0*/  MUFU.RCP R19, R19 ;  /* 0x0000001300137308 */ /* 0x001e240000001000 */
[----:B0-----:R-:W-:-:S06]  /*3bd0*/  VIADD R19, R19, 0x1ffffffe ;  /* 0x1ffffffe13137836 */ /* 0x001fcc0000000000 */
[----:B------:R-:W0:Y:S02]  /*3be0*/  F2I.U64.TRUNC R24, R19 ;  /* 0x0000001300187311 */ /* 0x000e24000020d800 */
[----:B0-----:R-:W-:-:S04]  /*3bf0*/  IMAD.WIDE.U32 R26, R24, R18, RZ ;  /* 0x00000012181a7225 */ /* 0x001fc800078e00ff */
[C---:B------:R-:W-:Y:S01]  /*3c00*/  IMAD R20, R24.reuse, R11, R27 ;  /* 0x0000000b18147224 */ /* 0x040fe200078e021b */
[----:B------:R-:W-:Y:S01]  /*3c10*/  IADD3 R23, P0, PT, RZ, -R26, RZ ;  /* 0x8000001aff177210 */ /* 0x000fe20007f1e0ff */
[----:B------:R-:W-:Y:S02]  /*3c20*/  IMAD.MOV.U32 R27, RZ, RZ, R24 ;  /* 0x000000ffff1b7224 */ /* 0x000fe400078e0018 */
[----:B------:R-:W-:Y:S02]  /*3c30*/  IMAD R20, R25, R18, R20 ;  /* 0x0000001219147224 */ /* 0x000fe400078e0214 */
[----:B------:R-:W-:-:S03]  /*3c40*/  IMAD.HI.U32 R26, R24, R23, RZ ;  /* 0x00000017181a7227 */ /* 0x000fc600078e00ff */
[----:B------:R-:W-:-:S05]  /*3c50*/  IADD3.X R20, PT, PT, RZ, ~R20, RZ, P0, !PT ;  /* 0x80000014ff147210 */ /* 0x000fca00007fe4ff */
[----:B------:R-:W-:-:S04]  /*3c60*/  IMAD.WIDE.U32 R26, P0, R24, R20, R26 ;  /* 0x00000014181a7225 */ /* 0x000fc8000780001a */
[C---:B------:R-:W-:Y:S02]  /*3c70*/  IMAD R19, R25.reuse, R20, RZ ;  /* 0x0000001419137224 */ /* 0x040fe400078e02ff */
[----:B------:R-:W-:-:S04]  /*3c80*/  IMAD.HI.U32 R23, P1, R25, R23, R26 ;  /* 0x0000001719177227 */ /* 0x000fc8000782001a */
[----:B------:R-:W-:Y:S01]  /*3c90*/  IMAD.HI.U32 R20, R25, R20, RZ ;  /* 0x0000001419147227 */ /* 0x000fe200078e00ff */
[----:B------:R-:W-:-:S04]  /*3ca0*/  IADD3 R27, P2, PT, R19, R23, RZ ;  /* 0x00000017131b7210 */ /* 0x000fc80007f5e0ff */
[----:B------:R-:W-:Y:S01]  /*3cb0*/  IADD3.X R20, PT, PT, R20, R25, RZ, P0, !PT ;  /* 0x0000001914147210 */ /* 0x000fe200007fe4ff */
[----:B------:R-:W-:-:S03]  /*3cc0*/  IMAD.WIDE.U32 R30, R27, R18, RZ ;  /* 0x000000121b1e7225 */ /* 0x000fc600078e00ff */
[----:B------:R-:W-:Y:S01]  /*3cd0*/  IADD3.X R24, PT, PT, RZ, RZ, R20, P2, P1 ;  /* 0x000000ffff187210 */ /* 0x000fe200017e2414 */
[----:B------:R-:W-:Y:S01]  /*3ce0*/  IMAD R20, R27, R11, R31 ;  /* 0x0000000b1b147224 */ /* 0x000fe200078e021f */
[----:B------:R-:W-:-:S03]  /*3cf0*/  IADD3 R23, P0, PT, RZ, -R30, RZ ;  /* 0x8000001eff177210 */ /* 0x000fc60007f1e0ff */
[----:B------:R-:W-:Y:S02]  /*3d00*/  IMAD R20, R24, R18, R20 ;  /* 0x0000001218147224 */ /* 0x000fe400078e0214 */
[----:B------:R-:W-:-:S04]  /*3d10*/  IMAD.HI.U32 R26, R27, R23, RZ ;  /* 0x000000171b1a7227 */ /* 0x000fc800078e00ff */
[----:B------:R-:W-:-:S04]  /*3d20*/  IMAD.X R20, RZ, RZ, ~R20, P0 ;  /* 0x000000ffff147224 */ /* 0x000fc800000e0e14 */
[----:B------:R-:W-:-:S04]  /*3d30*/  IMAD.WIDE.U32 R26, P0, R27, R20, R26 ;  /* 0x000000141b1a7225 */ /* 0x000fc8000780001a */
[C---:B------:R-:W-:Y:S02]  /*3d40*/  IMAD R19, R24.reuse, R20, RZ ;  /* 0x0000001418137224 */ /* 0x040fe400078e02ff */
[----:B------:R-:W-:-:S04]  /*3d50*/  IMAD.HI.U32 R23, P1, R24, R23, R26 ;  /* 0x0000001718177227 */ /* 0x000fc8000782001a */
[----:B------:R-:W-:Y:S01]  /*3d60*/  IMAD.HI.U32 R20, R24, R20, RZ ;  /* 0x0000001418147227 */ /* 0x000fe200078e00ff */
[----:B------:R-:W-:-:S03]  /*3d70*/  IADD3 R19, P2, PT, R19, R23, RZ ;  /* 0x0000001713137210 */ /* 0x000fc60007f5e0ff */
[----:B------:R-:W-:Y:S01]  /*3d80*/  IMAD.MOV.U32 R27, RZ, RZ, RZ ;  /* 0x000000ffff1b7224 */ /* 0x000fe200078e00ff */
[----:B------:R-:W-:Y:S01]  /*3d90*/  IADD3.X R20, PT, PT, R20, R24, RZ, P0, !PT ;  /* 0x0000001814147210 */ /* 0x000fe200007fe4ff */
[----:B------:R-:W-:-:S04]  /*3da0*/  IMAD.HI.U32 R26, R19, R22, RZ ;  /* 0x00000016131a7227 */ /* 0x000fc800078e00ff */
[----:B------:R-:W-:Y:S01]  /*3db0*/  IMAD.WIDE.U32 R26, R19, R21, R26 ;  /* 0x00000015131a7225 */ /* 0x000fe200078e001a */
[----:B------:R-:W-:-:S05]  /*3dc0*/  IADD3.X R19, PT, PT, RZ, RZ, R20, P2, P1 ;  /* 0x000000ffff137210 */ /* 0x000fca00017e2414 */
[----:B------:R-:W-:-:S04]  /*3dd0*/  IMAD.HI.U32 R20, P0, R19, R22, R26 ;  /* 0x0000001613147227 */ /* 0x000fc8000780001a */
[CC--:B------:R-:W-:Y:S02]  /*3de0*/  IMAD R23, R19.reuse, R21.reuse, RZ ;  /* 0x0000001513177224 */ /* 0x0c0fe400078e02ff */
[----:B------:R-:W-:-:S03]  /*3df0*/  IMAD.HI.U32 R19, R19, R21, RZ ;  /* 0x0000001513137227 */ /* 0x000fc600078e00ff */
[----:B------:R-:W-:Y:S02]  /*3e00*/  IADD3 R23, P1, PT, R23, R20, RZ ;  /* 0x0000001417177210 */ /* 0x000fe40007f3e0ff */
[----:B------:R-:W-:-:S03]  /*3e10*/  IADD3.X R19, PT, PT, R19, RZ, RZ, P0, !PT ;  /* 0x000000ff13137210 */ /* 0x000fc600007fe4ff */
[----:B------:R-:W-:-:S04]  /*3e20*/  IMAD.WIDE.U32 R24, R23, R18, RZ ;  /* 0x0000001217187225 */ /* 0x000fc800078e00ff */
[----:B------:R-:W-:Y:S02]  /*3e30*/  IMAD.X R19, RZ, RZ, R19, P1 ;  /* 0x000000ffff137224 */ /* 0x000fe400008e0613 */
[C---:B------:R-:W-:Y:S01]  /*3e40*/  IMAD R20, R23.reuse, R11, R25 ;  /* 0x0000000b17147224 */ /* 0x040fe200078e0219 */
[----:B------:R-:W-:Y:S02]  /*3e50*/  IADD3 R25, P1, PT, -R24, R22, RZ ;  /* 0x0000001618197210 */ /* 0x000fe40007f3e1ff */
[----:B------:R-:W-:Y:S01]  /*3e60*/  IADD3 R24, P2, PT, R23, 0x1, RZ ;  /* 0x0000000117187810 */ /* 0x000fe20007f5e0ff */
[-C--:B------:R-:W-:Y:S01]  /*3e70*/  IMAD R20, R19, R18.reuse, R20 ;  /* 0x0000001213147224 */ /* 0x080fe200078e0214 */
[----:B------:R-:W-:-:S04]  /*3e80*/  ISETP.GE.U32.AND P0, PT, R25, R18, PT ;  /* 0x000000121900720c */ /* 0x000fc80003f06070 */
[----:B------:R-:W-:Y:S02]  /*3e90*/  IADD3.X R20, PT, PT, ~R20, R21, RZ, P1, !PT ;  /* 0x0000001514147210 */ /* 0x000fe40000ffe5ff */
[----:B------:R-:W-:Y:S02]  /*3ea0*/  IADD3 R26, P1, PT, -R18, R25, RZ ;  /* 0x00000019121a7210 */ /* 0x000fe40007f3e1ff */
[----:B------:R-:W-:-:S04]  /*3eb0*/  ISETP.GE.U32.AND.EX P0, PT, R20, R11, PT, P0 ;  /* 0x0000000b1400720c */ /* 0x000fc80003f06100 */
[----:B------:R-:W-:Y:S02]  /*3ec0*/  SEL R26, R26, R25, P0 ;  /* 0x000000191a1a7207 */ /* 0x000fe40000000000 */
[----:B------:R-:W-:Y:S01]  /*3ed0*/  SEL R24, R24, R23, P0 ;  /* 0x0000001718187207 */ /* 0x000fe20000000000 */
[----:B------:R-:W-:Y:S01]  /*3ee0*/  IMAD.X R23, R20, 0x1, ~R11, P1 ;  /* 0x0000000114177824 */ /* 0x000fe200008e0e0b */
[-C--:B------:R-:W-:Y:S02]  /*3ef0*/  IADD3.X R25, PT, PT, RZ, R19.reuse, RZ, P2, !PT ;  /* 0x00000013ff197210 */ /* 0x080fe400017fe4ff */
[----:B------:R-:W-:Y:S02]  /*3f00*/  ISETP.NE.U32.AND P1, PT, R18, RZ, PT ;  /* 0x000000ff1200720c */ /* 0x000fe40003f25070 */
[----:B------:R-:W-:Y:S02]  /*3f10*/  SEL R25, R25, R19, P0 ;  /* 0x0000001319197207 */ /* 0x000fe40000000000 */
[----:B------:R-:W-:-:S02]  /*3f20*/  SEL R23, R23, R20, P0 ;  /* 0x0000001417177207 */ /* 0x000fc40000000000 */
[----:B------:R-:W-:Y:S02]  /*3f30*/  IADD3 R19, P2, PT, R24, 0x1, RZ ;  /* 0x0000000118137810 */ /* 0x000fe40007f5e0ff */
[----:B------:R-:W-:Y:S02]  /*3f40*/  ISETP.GE.U32.AND P0, PT, R26, R18, PT ;  /* 0x000000121a00720c */ /* 0x000fe40003f06070 */
[----:B------:R-:W-:Y:S01]  /*3f50*/  ISETP.NE.AND.EX P1, PT, R11, RZ, PT, P1 ;  /* 0x000000ff0b00720c */ /* 0x000fe20003f25310 */
[----:B------:R-:W-:Y:S01]  /*3f60*/  IMAD.X R18, RZ, RZ, R25, P2 ;  /* 0x000000ffff127224 */ /* 0x000fe200010e0619 */
[----:B------:R-:W-:Y:S01]  /*3f70*/  ISETP.GE.U32.AND.EX P0, PT, R23, R11, PT, P0 ;  /* 0x0000000b1700720c */ /* 0x000fe20003f06100 */
[----:B------:R-:W-:-:S03]  /*3f80*/  HFMA2 R11, -RZ, RZ, 0, 0 ;  /* 0x00000000ff0b7431 */ /* 0x000fc600000001ff */
[----:B------:R-:W-:Y:S02]  /*3f90*/  SEL R19, R19, R24, P0 ;  /* 0x0000001813137207 */ /* 0x000fe40000000000 */
[----:B------:R-:W-:Y:S02]  /*3fa0*/  SEL R18, R18, R25, P0 ;  /* 0x0000001912127207 */ /* 0x000fe40000000000 */
[----:B------:R-:W-:Y:S02]  /*3fb0*/  SEL R19, R19, 0xffffffff, P1 ;  /* 0xffffffff13137807 */ /* 0x000fe40000800000 */
[----:B------:R-:W-:Y:S01]  /*3fc0*/  SEL R18, R18, 0xffffffff, P1 ;  /* 0xffffffff12127807 */ /* 0x000fe20000800000 */
[----:B------:R-:W-:Y:S06]  /*3fd0*/  RET.REL.NODEC R10 `(_Z16SumOverDimKernelPKfiPfPmmS2_mS2_) ;  /* 0xffffffc00a087950 */ /* 0x000fec0003c3ffff */
.L_x_50:
[----:B------:R-:W-:-:S00]  /*3fe0*/  BRA `(.L_x_50) ;  /* 0xfffffffc00fc7947 */ /* 0x000fc0000383ffff */
[----:B------:R-:W-:-:S00]  /*3ff0*/  NOP ;  /* 0x0000000000007918 */ /* 0x000fc00000000000 */
        /* <DEDUP_REMOVED lines=8> */
.L_x_51:


//--------------------- .nv.shared.reserved.0     --------------------------
	.section	.nv.shared.reserved.0,"aw",@nobits
	.weak		__nv_reservedSMEM_offset_0_alias
	.size		__nv_reservedSMEM_offset_0_alias, 0, 64
	.other		__nv_reservedSMEM_offset_0_alias,@"STO_CUDA_RESERVED_SHARED STV_DEFAULT"
__nv_reservedSMEM_offset_0_alias:
	.zero		0
	.zero		64


//--------------------- .nv.constant0._Z16SumOverDimKernelPKfiPfPmmS2_mS2_ --------------------------
	.section	.nv.constant0._Z16SumOverDimKernelPKfiPfPmmS2_mS2_,"a",@progbits
	.sectionflags	@""
	.align	4
.nv.constant0._Z16SumOverDimKernelPKfiPfPmmS2_mS2_:
	.zero		960


//--------------------- SYMBOLS --------------------------

	.type		.nv.reservedSmem.offset0,@object
	.size		.nv.reservedSmem.offset0,0x4
